//
// Generated by NVIDIA NVVM Compiler
//
// Compiler Build ID: CL-36424714
// Cuda compilation tools, release 13.0, V13.0.88
// Based on NVVM 20.0.0
//

.version 9.0
.target sm_100
.address_size 64

	// .globl	_Z17kernel_estimateHFPfS_PiS0_S_iiiiiiS_S0_
.extern .func  (.param .b64 func_retval0) malloc
(
	.param .b64 malloc_param_0
)
;
.extern .func free
(
	.param .b64 free_param_0
)
;
.func  (.param .b64 func_retval0) __internal_accurate_pow
(
	.param .b64 __internal_accurate_pow_param_0
)
;

.visible .entry _Z17kernel_estimateHFPfS_PiS0_S_iiiiiiS_S0_(
	.param .u64 .ptr .align 1 _Z17kernel_estimateHFPfS_PiS0_S_iiiiiiS_S0__param_0,
	.param .u64 .ptr .align 1 _Z17kernel_estimateHFPfS_PiS0_S_iiiiiiS_S0__param_1,
	.param .u64 .ptr .align 1 _Z17kernel_estimateHFPfS_PiS0_S_iiiiiiS_S0__param_2,
	.param .u64 .ptr .align 1 _Z17kernel_estimateHFPfS_PiS0_S_iiiiiiS_S0__param_3,
	.param .u64 .ptr .align 1 _Z17kernel_estimateHFPfS_PiS0_S_iiiiiiS_S0__param_4,
	.param .u32 _Z17kernel_estimateHFPfS_PiS0_S_iiiiiiS_S0__param_5,
	.param .u32 _Z17kernel_estimateHFPfS_PiS0_S_iiiiiiS_S0__param_6,
	.param .u32 _Z17kernel_estimateHFPfS_PiS0_S_iiiiiiS_S0__param_7,
	.param .u32 _Z17kernel_estimateHFPfS_PiS0_S_iiiiiiS_S0__param_8,
	.param .u32 _Z17kernel_estimateHFPfS_PiS0_S_iiiiiiS_S0__param_9,
	.param .u32 _Z17kernel_estimateHFPfS_PiS0_S_iiiiiiS_S0__param_10,
	.param .u64 .ptr .align 1 _Z17kernel_estimateHFPfS_PiS0_S_iiiiiiS_S0__param_11,
	.param .u64 .ptr .align 1 _Z17kernel_estimateHFPfS_PiS0_S_iiiiiiS_S0__param_12
)
{
	.reg .pred 	%p<72>;
	.reg .b32 	%r<311>;
	.reg .b32 	%f<240>;
	.reg .b64 	%rd<237>;
	.reg .b64 	%fd<63>;

	ld.param.u64 	%rd17, [_Z17kernel_estimateHFPfS_PiS0_S_iiiiiiS_S0__param_0];
	ld.param.u64 	%rd14, [_Z17kernel_estimateHFPfS_PiS0_S_iiiiiiS_S0__param_1];
	ld.param.u64 	%rd15, [_Z17kernel_estimateHFPfS_PiS0_S_iiiiiiS_S0__param_2];
	ld.param.u64 	%rd16, [_Z17kernel_estimateHFPfS_PiS0_S_iiiiiiS_S0__param_3];
	ld.param.u64 	%rd18, [_Z17kernel_estimateHFPfS_PiS0_S_iiiiiiS_S0__param_4];
	ld.param.u32 	%r107, [_Z17kernel_estimateHFPfS_PiS0_S_iiiiiiS_S0__param_5];
	ld.param.u32 	%r108, [_Z17kernel_estimateHFPfS_PiS0_S_iiiiiiS_S0__param_6];
	ld.param.u32 	%r109, [_Z17kernel_estimateHFPfS_PiS0_S_iiiiiiS_S0__param_7];
	ld.param.u32 	%r110, [_Z17kernel_estimateHFPfS_PiS0_S_iiiiiiS_S0__param_9];
	ld.param.u32 	%r111, [_Z17kernel_estimateHFPfS_PiS0_S_iiiiiiS_S0__param_10];
	ld.param.u64 	%rd19, [_Z17kernel_estimateHFPfS_PiS0_S_iiiiiiS_S0__param_11];
	ld.param.u64 	%rd20, [_Z17kernel_estimateHFPfS_PiS0_S_iiiiiiS_S0__param_12];
	cvta.to.global.u64 	%rd1, %rd17;
	cvta.to.global.u64 	%rd2, %rd18;
	cvta.to.global.u64 	%rd3, %rd20;
	cvta.to.global.u64 	%rd4, %rd19;
	mov.u32 	%r112, %ctaid.x;
	mov.u32 	%r113, %ntid.x;
	mov.u32 	%r114, %tid.x;
	mad.lo.s32 	%r1, %r112, %r113, %r114;
	setp.ge.u32 	%p2, %r1, %r111;
	@%p2 bra 	$L__BB0_75;
	mul.wide.s32 	%rd21, %r108, 4;
	{ // callseq 0, 0
	.param .b64 param0;
	st.param.b64 	[param0], %rd21;
	.param .b64 retval0;
	call.uni (retval0), 
	malloc, 
	(
	param0
	);
	ld.param.b64 	%rd22, [retval0];
	} // callseq 0
	mul.lo.s32 	%r2, %r107, %r107;
	mul.lo.s32 	%r3, %r2, %r108;
	setp.eq.s32 	%p3, %r108, 0;
	mov.f32 	%f235, 0f00000000;
	@%p3 bra 	$L__BB0_18;
	cvt.rn.f64.s32 	%fd13, %r107;
	mul.f64 	%fd14, %fd13, 0d3FDEB851EB851EB8;
	mul.f64 	%fd15, %fd14, %fd13;
	mov.f64 	%fd16, 0d4000000000000000;
	{
	.reg .b32 %temp; 
	mov.b64 	{%temp, %r4}, %fd16;
	}
	and.b32  	%r5, %r4, 2146435072;
	setp.eq.s32 	%p4, %r5, 1062207488;
	setp.lt.s32 	%p6, %r4, 0;
	selp.b32 	%r6, 0, 2146435072, %p6;
	and.b32  	%r116, %r4, 2147483647;
	setp.ne.s32 	%p7, %r116, 1071644672;
	and.pred  	%p1, %p4, %p7;
	or.b32  	%r7, %r6, -2147483648;
	{
	.reg .b32 %temp; 
	mov.b64 	{%temp, %r117}, %fd15;
	}
	abs.f64 	%fd17, %fd15;
	{ // callseq 1, 0
	.param .b64 param0;
	st.param.f64 	[param0], %fd17;
	.param .b64 retval0;
	call.uni (retval0), 
	__internal_accurate_pow, 
	(
	param0
	);
	ld.param.f64 	%fd18, [retval0];
	} // callseq 1
	setp.lt.s32 	%p9, %r117, 0;
	neg.f64 	%fd20, %fd18;
	selp.f64 	%fd21, %fd20, %fd18, %p4;
	selp.f64 	%fd22, %fd21, %fd18, %p9;
	setp.eq.f64 	%p10, %fd15, 0d0000000000000000;
	selp.b32 	%r118, %r117, 0, %p4;
	or.b32  	%r119, %r118, 2146435072;
	selp.b32 	%r120, %r119, %r118, %p6;
	mov.b32 	%r278, 0;
	mov.b64 	%fd23, {%r278, %r120};
	add.f64 	%fd24, %fd15, 0d4000000000000000;
	{
	.reg .b32 %temp; 
	mov.b64 	{%temp, %r121}, %fd24;
	}
	and.b32  	%r122, %r121, 2146435072;
	setp.eq.s32 	%p11, %r122, 2146435072;
	setp.nan.f64 	%p12, %fd15, %fd15;
	setp.neu.f64 	%p13, %fd17, 0d7FF0000000000000;
	selp.b32 	%r123, %r7, %r6, %p1;
	selp.b32 	%r124, %r123, %r6, %p9;
	mov.b64 	%fd25, {%r278, %r124};
	add.rn.f64 	%fd26, %fd15, %fd16;
	setp.eq.f64 	%p14, %fd15, 0d3FF0000000000000;
	mul.lo.s32 	%r8, %r3, %r1;
	max.u32 	%r125, %r2, 1;
	selp.f64 	%fd27, %fd23, %fd22, %p10;
	selp.f64 	%fd28, %fd26, %fd27, %p12;
	selp.f64 	%fd29, %fd28, %fd25, %p13;
	selp.f64 	%fd30, %fd29, %fd27, %p11;
	add.f64 	%fd31, %fd30, %fd30;
	selp.f64 	%fd1, 0d4000000000000000, %fd31, %p14;
	and.b32  	%r9, %r125, 1;
	and.b32  	%r10, %r125, -4;
	cvta.to.global.u64 	%rd6, %rd14;
	cvta.to.global.u64 	%rd7, %rd15;
	mov.f32 	%f235, 0f00000000;
$L__BB0_3:
	setp.lt.s32 	%p15, %r4, 0;
	setp.eq.s32 	%p16, %r5, 1062207488;
	mad.lo.s32 	%r12, %r278, %r111, %r1;
	mul.wide.u32 	%rd23, %r12, 4;
	add.s64 	%rd24, %rd6, %rd23;
	ld.global.f32 	%f2, [%rd24];
	cvt.f64.f32 	%fd2, %f2;
	{
	.reg .b32 %temp; 
	mov.b64 	{%temp, %r13}, %fd2;
	}
	abs.f64 	%fd3, %fd2;
	{ // callseq 2, 0
	.param .b64 param0;
	st.param.f64 	[param0], %fd3;
	.param .b64 retval0;
	call.uni (retval0), 
	__internal_accurate_pow, 
	(
	param0
	);
	ld.param.f64 	%fd32, [retval0];
	} // callseq 2
	setp.lt.s32 	%p18, %r13, 0;
	neg.f64 	%fd34, %fd32;
	selp.f64 	%fd35, %fd34, %fd32, %p16;
	selp.f64 	%fd36, %fd35, %fd32, %p18;
	setp.eq.f32 	%p19, %f2, 0f00000000;
	selp.b32 	%r126, %r13, 0, %p16;
	or.b32  	%r127, %r126, 2146435072;
	selp.b32 	%r128, %r127, %r126, %p15;
	mov.b32 	%r129, 0;
	mov.b64 	%fd37, {%r129, %r128};
	selp.f64 	%fd61, %fd37, %fd36, %p19;
	add.f64 	%fd38, %fd2, 0d4000000000000000;
	{
	.reg .b32 %temp; 
	mov.b64 	{%temp, %r130}, %fd38;
	}
	and.b32  	%r131, %r130, 2146435072;
	setp.ne.s32 	%p20, %r131, 2146435072;
	@%p20 bra 	$L__BB0_8;
	setp.num.f32 	%p21, %f2, %f2;
	@%p21 bra 	$L__BB0_6;
	mov.f64 	%fd39, 0d4000000000000000;
	add.rn.f64 	%fd61, %fd2, %fd39;
	bra.uni 	$L__BB0_8;
$L__BB0_6:
	setp.neu.f64 	%p22, %fd3, 0d7FF0000000000000;
	@%p22 bra 	$L__BB0_8;
	selp.b32 	%r133, %r123, %r6, %p18;
	mov.b32 	%r134, 0;
	mov.b64 	%fd61, {%r134, %r133};
$L__BB0_8:
	setp.eq.f32 	%p24, %f2, 0f3F800000;
	neg.f64 	%fd40, %fd61;
	selp.f64 	%fd41, 0dBFF0000000000000, %fd40, %p24;
	div.rn.f64 	%fd8, %fd41, %fd1;
	fma.rn.f64 	%fd42, %fd8, 0d3FF71547652B82FE, 0d4338000000000000;
	{
	.reg .b32 %temp; 
	mov.b64 	{%r14, %temp}, %fd42;
	}
	mov.f64 	%fd43, 0dC338000000000000;
	add.rn.f64 	%fd44, %fd42, %fd43;
	fma.rn.f64 	%fd45, %fd44, 0dBFE62E42FEFA39EF, %fd8;
	fma.rn.f64 	%fd46, %fd44, 0dBC7ABC9E3B39803F, %fd45;
	fma.rn.f64 	%fd47, %fd46, 0d3E5ADE1569CE2BDF, 0d3E928AF3FCA213EA;
	fma.rn.f64 	%fd48, %fd47, %fd46, 0d3EC71DEE62401315;
	fma.rn.f64 	%fd49, %fd48, %fd46, 0d3EFA01997C89EB71;
	fma.rn.f64 	%fd50, %fd49, %fd46, 0d3F2A01A014761F65;
	fma.rn.f64 	%fd51, %fd50, %fd46, 0d3F56C16C1852B7AF;
	fma.rn.f64 	%fd52, %fd51, %fd46, 0d3F81111111122322;
	fma.rn.f64 	%fd53, %fd52, %fd46, 0d3FA55555555502A1;
	fma.rn.f64 	%fd54, %fd53, %fd46, 0d3FC5555555555511;
	fma.rn.f64 	%fd55, %fd54, %fd46, 0d3FE000000000000B;
	fma.rn.f64 	%fd56, %fd55, %fd46, 0d3FF0000000000000;
	fma.rn.f64 	%fd57, %fd56, %fd46, 0d3FF0000000000000;
	{
	.reg .b32 %temp; 
	mov.b64 	{%r15, %temp}, %fd57;
	}
	{
	.reg .b32 %temp; 
	mov.b64 	{%temp, %r16}, %fd57;
	}
	shl.b32 	%r135, %r14, 20;
	add.s32 	%r136, %r135, %r16;
	mov.b64 	%fd62, {%r15, %r136};
	{
	.reg .b32 %temp; 
	mov.b64 	{%temp, %r137}, %fd8;
	}
	mov.b32 	%f17, %r137;
	abs.f32 	%f3, %f17;
	setp.lt.f32 	%p25, %f3, 0f4086232B;
	@%p25 bra 	$L__BB0_11;
	setp.lt.f64 	%p26, %fd8, 0d0000000000000000;
	add.f64 	%fd58, %fd8, 0d7FF0000000000000;
	selp.f64 	%fd62, 0d0000000000000000, %fd58, %p26;
	setp.geu.f32 	%p27, %f3, 0f40874800;
	@%p27 bra 	$L__BB0_11;
	shr.u32 	%r138, %r14, 31;
	add.s32 	%r139, %r14, %r138;
	shr.s32 	%r140, %r139, 1;
	shl.b32 	%r141, %r140, 20;
	add.s32 	%r142, %r16, %r141;
	mov.b64 	%fd59, {%r15, %r142};
	sub.s32 	%r143, %r14, %r140;
	shl.b32 	%r144, %r143, 20;
	add.s32 	%r145, %r144, 1072693248;
	mov.b32 	%r146, 0;
	mov.b64 	%fd60, {%r146, %r145};
	mul.f64 	%fd62, %fd60, %fd59;
$L__BB0_11:
	setp.eq.s32 	%p28, %r107, 0;
	cvt.rn.f32.f64 	%f18, %fd62;
	mul.wide.u32 	%rd25, %r278, 4;
	add.s64 	%rd26, %rd22, %rd25;
	st.f32 	[%rd26], %f18;
	add.f32 	%f235, %f235, %f18;
	@%p28 bra 	$L__BB0_17;
	setp.lt.u32 	%p29, %r2, 4;
	add.s64 	%rd8, %rd7, %rd23;
	add.s32 	%r17, %r278, %r8;
	mov.b32 	%r280, 0;
	@%p29 bra 	$L__BB0_15;
	mov.b32 	%r279, 0;
$L__BB0_14:
	ld.global.u32 	%r149, [%rd8];
	mad.lo.s32 	%r150, %r279, %r110, -1;
	add.s32 	%r151, %r150, %r149;
	mul.wide.u32 	%rd28, %r151, 4;
	add.s64 	%rd29, %rd1, %rd28;
	ld.global.f32 	%f19, [%rd29];
	mad.lo.s32 	%r152, %r279, %r108, %r17;
	mul.wide.u32 	%rd30, %r152, 4;
	add.s64 	%rd31, %rd2, %rd30;
	st.global.f32 	[%rd31], %f19;
	ld.global.u32 	%r153, [%rd8];
	add.s32 	%r154, %r150, %r110;
	add.s32 	%r155, %r154, %r153;
	mul.wide.u32 	%rd32, %r155, 4;
	add.s64 	%rd33, %rd1, %rd32;
	ld.global.f32 	%f20, [%rd33];
	add.s32 	%r156, %r152, %r108;
	mul.wide.u32 	%rd34, %r156, 4;
	add.s64 	%rd35, %rd2, %rd34;
	st.global.f32 	[%rd35], %f20;
	ld.global.u32 	%r157, [%rd8];
	add.s32 	%r158, %r154, %r110;
	add.s32 	%r159, %r158, %r157;
	mul.wide.u32 	%rd36, %r159, 4;
	add.s64 	%rd37, %rd1, %rd36;
	ld.global.f32 	%f21, [%rd37];
	add.s32 	%r160, %r156, %r108;
	mul.wide.u32 	%rd38, %r160, 4;
	add.s64 	%rd39, %rd2, %rd38;
	st.global.f32 	[%rd39], %f21;
	ld.global.u32 	%r161, [%rd8];
	add.s32 	%r162, %r158, %r110;
	add.s32 	%r163, %r162, %r161;
	mul.wide.u32 	%rd40, %r163, 4;
	add.s64 	%rd41, %rd1, %rd40;
	ld.global.f32 	%f22, [%rd41];
	add.s32 	%r164, %r160, %r108;
	mul.wide.u32 	%rd42, %r164, 4;
	add.s64 	%rd43, %rd2, %rd42;
	st.global.f32 	[%rd43], %f22;
	add.s32 	%r279, %r279, 4;
	setp.ne.s32 	%p30, %r279, %r10;
	mov.u32 	%r280, %r10;
	@%p30 bra 	$L__BB0_14;
$L__BB0_15:
	setp.eq.s32 	%p31, %r9, 0;
	@%p31 bra 	$L__BB0_17;
	ld.global.u32 	%r165, [%rd8];
	mad.lo.s32 	%r166, %r280, %r110, %r165;
	add.s32 	%r167, %r166, -1;
	mul.wide.u32 	%rd44, %r167, 4;
	add.s64 	%rd45, %rd1, %rd44;
	ld.global.f32 	%f23, [%rd45];
	mad.lo.s32 	%r168, %r280, %r108, %r17;
	mul.wide.u32 	%rd46, %r168, 4;
	add.s64 	%rd47, %rd2, %rd46;
	st.global.f32 	[%rd47], %f23;
$L__BB0_17:
	add.s32 	%r278, %r278, 1;
	setp.ne.s32 	%p32, %r278, %r108;
	@%p32 bra 	$L__BB0_3;
$L__BB0_18:
	setp.eq.s32 	%p33, %r108, 0;
	mul.wide.u32 	%rd48, %r2, 4;
	{ // callseq 3, 0
	.param .b64 param0;
	st.param.b64 	[param0], %rd48;
	.param .b64 retval0;
	call.uni (retval0), 
	malloc, 
	(
	param0
	);
	ld.param.b64 	%rd49, [retval0];
	} // callseq 3
	@%p33 bra 	$L__BB0_31;
	and.b32  	%r22, %r108, 15;
	setp.lt.u32 	%p34, %r108, 16;
	mov.b32 	%r281, 0;
	@%p34 bra 	$L__BB0_22;
	and.b32  	%r281, %r108, -16;
	mov.b32 	%r289, 0;
$L__BB0_21:
	.pragma "nounroll";
	mul.wide.u32 	%rd50, %r289, 4;
	add.s64 	%rd51, %rd22, %rd50;
	ld.f32 	%f24, [%rd51];
	div.rn.f32 	%f25, %f24, %f235;
	st.f32 	[%rd51], %f25;
	ld.f32 	%f26, [%rd51+4];
	div.rn.f32 	%f27, %f26, %f235;
	st.f32 	[%rd51+4], %f27;
	ld.f32 	%f28, [%rd51+8];
	div.rn.f32 	%f29, %f28, %f235;
	st.f32 	[%rd51+8], %f29;
	ld.f32 	%f30, [%rd51+12];
	div.rn.f32 	%f31, %f30, %f235;
	st.f32 	[%rd51+12], %f31;
	ld.f32 	%f32, [%rd51+16];
	div.rn.f32 	%f33, %f32, %f235;
	st.f32 	[%rd51+16], %f33;
	ld.f32 	%f34, [%rd51+20];
	div.rn.f32 	%f35, %f34, %f235;
	st.f32 	[%rd51+20], %f35;
	ld.f32 	%f36, [%rd51+24];
	div.rn.f32 	%f37, %f36, %f235;
	st.f32 	[%rd51+24], %f37;
	ld.f32 	%f38, [%rd51+28];
	div.rn.f32 	%f39, %f38, %f235;
	st.f32 	[%rd51+28], %f39;
	ld.f32 	%f40, [%rd51+32];
	div.rn.f32 	%f41, %f40, %f235;
	st.f32 	[%rd51+32], %f41;
	ld.f32 	%f42, [%rd51+36];
	div.rn.f32 	%f43, %f42, %f235;
	st.f32 	[%rd51+36], %f43;
	ld.f32 	%f44, [%rd51+40];
	div.rn.f32 	%f45, %f44, %f235;
	st.f32 	[%rd51+40], %f45;
	ld.f32 	%f46, [%rd51+44];
	div.rn.f32 	%f47, %f46, %f235;
	st.f32 	[%rd51+44], %f47;
	ld.f32 	%f48, [%rd51+48];
	div.rn.f32 	%f49, %f48, %f235;
	st.f32 	[%rd51+48], %f49;
	ld.f32 	%f50, [%rd51+52];
	div.rn.f32 	%f51, %f50, %f235;
	st.f32 	[%rd51+52], %f51;
	ld.f32 	%f52, [%rd51+56];
	div.rn.f32 	%f53, %f52, %f235;
	st.f32 	[%rd51+56], %f53;
	ld.f32 	%f54, [%rd51+60];
	div.rn.f32 	%f55, %f54, %f235;
	st.f32 	[%rd51+60], %f55;
	add.s32 	%r289, %r289, 16;
	setp.eq.s32 	%p35, %r289, %r281;
	@%p35 bra 	$L__BB0_22;
	bra.uni 	$L__BB0_21;
$L__BB0_22:
	setp.eq.s32 	%p36, %r22, 0;
	@%p36 bra 	$L__BB0_31;
	and.b32  	%r25, %r108, 7;
	setp.lt.u32 	%p37, %r22, 8;
	@%p37 bra 	$L__BB0_25;
	mul.wide.u32 	%rd52, %r281, 4;
	add.s64 	%rd53, %rd22, %rd52;
	ld.f32 	%f56, [%rd53];
	div.rn.f32 	%f57, %f56, %f235;
	st.f32 	[%rd53], %f57;
	ld.f32 	%f58, [%rd53+4];
	div.rn.f32 	%f59, %f58, %f235;
	st.f32 	[%rd53+4], %f59;
	ld.f32 	%f60, [%rd53+8];
	div.rn.f32 	%f61, %f60, %f235;
	st.f32 	[%rd53+8], %f61;
	ld.f32 	%f62, [%rd53+12];
	div.rn.f32 	%f63, %f62, %f235;
	st.f32 	[%rd53+12], %f63;
	ld.f32 	%f64, [%rd53+16];
	div.rn.f32 	%f65, %f64, %f235;
	st.f32 	[%rd53+16], %f65;
	ld.f32 	%f66, [%rd53+20];
	div.rn.f32 	%f67, %f66, %f235;
	st.f32 	[%rd53+20], %f67;
	ld.f32 	%f68, [%rd53+24];
	div.rn.f32 	%f69, %f68, %f235;
	st.f32 	[%rd53+24], %f69;
	ld.f32 	%f70, [%rd53+28];
	div.rn.f32 	%f71, %f70, %f235;
	st.f32 	[%rd53+28], %f71;
	add.s32 	%r281, %r281, 8;
$L__BB0_25:
	setp.eq.s32 	%p38, %r25, 0;
	@%p38 bra 	$L__BB0_31;
	and.b32  	%r28, %r108, 3;
	setp.lt.u32 	%p39, %r25, 4;
	@%p39 bra 	$L__BB0_28;
	mul.wide.u32 	%rd54, %r281, 4;
	add.s64 	%rd55, %rd22, %rd54;
	ld.f32 	%f72, [%rd55];
	div.rn.f32 	%f73, %f72, %f235;
	st.f32 	[%rd55], %f73;
	ld.f32 	%f74, [%rd55+4];
	div.rn.f32 	%f75, %f74, %f235;
	st.f32 	[%rd55+4], %f75;
	ld.f32 	%f76, [%rd55+8];
	div.rn.f32 	%f77, %f76, %f235;
	st.f32 	[%rd55+8], %f77;
	ld.f32 	%f78, [%rd55+12];
	div.rn.f32 	%f79, %f78, %f235;
	st.f32 	[%rd55+12], %f79;
	add.s32 	%r281, %r281, 4;
$L__BB0_28:
	setp.eq.s32 	%p40, %r28, 0;
	@%p40 bra 	$L__BB0_31;
	mov.b32 	%r285, 0;
$L__BB0_30:
	.pragma "nounroll";
	mul.wide.u32 	%rd56, %r281, 4;
	add.s64 	%rd57, %rd22, %rd56;
	ld.f32 	%f80, [%rd57];
	div.rn.f32 	%f81, %f80, %f235;
	st.f32 	[%rd57], %f81;
	add.s32 	%r281, %r281, 1;
	add.s32 	%r285, %r285, 1;
	setp.ne.s32 	%p41, %r285, %r28;
	@%p41 bra 	$L__BB0_30;
$L__BB0_31:
	setp.eq.s32 	%p42, %r107, 0;
	@%p42 bra 	$L__BB0_56;
	setp.ne.s32 	%p43, %r108, 0;
	@%p43 bra 	$L__BB0_41;
	max.u32 	%r35, %r2, 1;
	and.b32  	%r36, %r35, 5;
	setp.lt.u32 	%p54, %r2, 8;
	mov.b32 	%r288, 0;
	@%p54 bra 	$L__BB0_36;
	and.b32  	%r288, %r35, -8;
	mov.b32 	%r286, 0;
$L__BB0_35:
	.pragma "nounroll";
	mul.wide.u32 	%rd128, %r286, 4;
	add.s64 	%rd129, %rd49, %rd128;
	mov.b32 	%r207, 0;
	st.u32 	[%rd129], %r207;
	st.u32 	[%rd129+4], %r207;
	st.u32 	[%rd129+8], %r207;
	st.u32 	[%rd129+12], %r207;
	st.u32 	[%rd129+16], %r207;
	st.u32 	[%rd129+20], %r207;
	st.u32 	[%rd129+24], %r207;
	st.u32 	[%rd129+28], %r207;
	add.s32 	%r286, %r286, 8;
	setp.ne.s32 	%p55, %r286, %r288;
	@%p55 bra 	$L__BB0_35;
$L__BB0_36:
	setp.eq.s32 	%p56, %r36, 0;
	@%p56 bra 	$L__BB0_56;
	setp.lt.u32 	%p57, %r36, 4;
	@%p57 bra 	$L__BB0_39;
	mul.wide.u32 	%rd130, %r288, 4;
	add.s64 	%rd131, %rd49, %rd130;
	mov.b32 	%r208, 0;
	st.u32 	[%rd131], %r208;
	st.u32 	[%rd131+4], %r208;
	st.u32 	[%rd131+8], %r208;
	st.u32 	[%rd131+12], %r208;
	add.s32 	%r288, %r288, 4;
$L__BB0_39:
	and.b32  	%r209, %r35, 1;
	setp.eq.b32 	%p58, %r209, 1;
	not.pred 	%p59, %p58;
	@%p59 bra 	$L__BB0_56;
	mul.wide.u32 	%rd132, %r288, 4;
	add.s64 	%rd133, %rd49, %rd132;
	mov.b32 	%r210, 0;
	st.u32 	[%rd133], %r210;
	bra.uni 	$L__BB0_56;
$L__BB0_41:
	max.u32 	%r43, %r2, 1;
	and.b32  	%r44, %r108, 15;
	add.s32 	%r45, %r44, -1;
	and.b32  	%r46, %r108, 7;
	add.s32 	%r47, %r46, -1;
	and.b32  	%r48, %r108, -16;
	and.b32  	%r49, %r108, 3;
	mul.lo.s32 	%r50, %r3, %r1;
	mov.b32 	%r290, 0;
$L__BB0_42:
	setp.lt.u32 	%p44, %r108, 16;
	mul.wide.u32 	%rd58, %r290, 4;
	add.s64 	%rd10, %rd49, %rd58;
	mov.b32 	%r293, 0;
	st.u32 	[%rd10], %r293;
	mad.lo.s32 	%r54, %r290, %r108, %r50;
	mov.f32 	%f237, 0f00000000;
	@%p44 bra 	$L__BB0_45;
	mov.b32 	%r291, 0;
	mov.f32 	%f237, 0f00000000;
$L__BB0_44:
	.pragma "nounroll";
	mul.wide.u32 	%rd59, %r291, 4;
	add.s64 	%rd60, %rd22, %rd59;
	ld.f32 	%f84, [%rd60];
	add.s32 	%r175, %r54, %r291;
	mul.wide.u32 	%rd61, %r175, 4;
	add.s64 	%rd62, %rd2, %rd61;
	ld.global.f32 	%f85, [%rd62];
	fma.rn.f32 	%f86, %f84, %f85, %f237;
	st.f32 	[%rd10], %f86;
	ld.f32 	%f87, [%rd60+4];
	add.s32 	%r176, %r175, 1;
	mul.wide.u32 	%rd63, %r176, 4;
	add.s64 	%rd64, %rd2, %rd63;
	ld.global.f32 	%f88, [%rd64];
	fma.rn.f32 	%f89, %f87, %f88, %f86;
	st.f32 	[%rd10], %f89;
	ld.f32 	%f90, [%rd60+8];
	add.s32 	%r177, %r175, 2;
	mul.wide.u32 	%rd65, %r177, 4;
	add.s64 	%rd66, %rd2, %rd65;
	ld.global.f32 	%f91, [%rd66];
	fma.rn.f32 	%f92, %f90, %f91, %f89;
	st.f32 	[%rd10], %f92;
	ld.f32 	%f93, [%rd60+12];
	add.s32 	%r178, %r175, 3;
	mul.wide.u32 	%rd67, %r178, 4;
	add.s64 	%rd68, %rd2, %rd67;
	ld.global.f32 	%f94, [%rd68];
	fma.rn.f32 	%f95, %f93, %f94, %f92;
	st.f32 	[%rd10], %f95;
	ld.f32 	%f96, [%rd60+16];
	add.s32 	%r179, %r175, 4;
	mul.wide.u32 	%rd69, %r179, 4;
	add.s64 	%rd70, %rd2, %rd69;
	ld.global.f32 	%f97, [%rd70];
	fma.rn.f32 	%f98, %f96, %f97, %f95;
	st.f32 	[%rd10], %f98;
	ld.f32 	%f99, [%rd60+20];
	add.s32 	%r180, %r175, 5;
	mul.wide.u32 	%rd71, %r180, 4;
	add.s64 	%rd72, %rd2, %rd71;
	ld.global.f32 	%f100, [%rd72];
	fma.rn.f32 	%f101, %f99, %f100, %f98;
	st.f32 	[%rd10], %f101;
	ld.f32 	%f102, [%rd60+24];
	add.s32 	%r181, %r175, 6;
	mul.wide.u32 	%rd73, %r181, 4;
	add.s64 	%rd74, %rd2, %rd73;
	ld.global.f32 	%f103, [%rd74];
	fma.rn.f32 	%f104, %f102, %f103, %f101;
	st.f32 	[%rd10], %f104;
	ld.f32 	%f105, [%rd60+28];
	add.s32 	%r182, %r175, 7;
	mul.wide.u32 	%rd75, %r182, 4;
	add.s64 	%rd76, %rd2, %rd75;
	ld.global.f32 	%f106, [%rd76];
	fma.rn.f32 	%f107, %f105, %f106, %f104;
	st.f32 	[%rd10], %f107;
	ld.f32 	%f108, [%rd60+32];
	add.s32 	%r183, %r175, 8;
	mul.wide.u32 	%rd77, %r183, 4;
	add.s64 	%rd78, %rd2, %rd77;
	ld.global.f32 	%f109, [%rd78];
	fma.rn.f32 	%f110, %f108, %f109, %f107;
	st.f32 	[%rd10], %f110;
	ld.f32 	%f111, [%rd60+36];
	add.s32 	%r184, %r175, 9;
	mul.wide.u32 	%rd79, %r184, 4;
	add.s64 	%rd80, %rd2, %rd79;
	ld.global.f32 	%f112, [%rd80];
	fma.rn.f32 	%f113, %f111, %f112, %f110;
	st.f32 	[%rd10], %f113;
	ld.f32 	%f114, [%rd60+40];
	add.s32 	%r185, %r175, 10;
	mul.wide.u32 	%rd81, %r185, 4;
	add.s64 	%rd82, %rd2, %rd81;
	ld.global.f32 	%f115, [%rd82];
	fma.rn.f32 	%f116, %f114, %f115, %f113;
	st.f32 	[%rd10], %f116;
	ld.f32 	%f117, [%rd60+44];
	add.s32 	%r186, %r175, 11;
	mul.wide.u32 	%rd83, %r186, 4;
	add.s64 	%rd84, %rd2, %rd83;
	ld.global.f32 	%f118, [%rd84];
	fma.rn.f32 	%f119, %f117, %f118, %f116;
	st.f32 	[%rd10], %f119;
	ld.f32 	%f120, [%rd60+48];
	add.s32 	%r187, %r175, 12;
	mul.wide.u32 	%rd85, %r187, 4;
	add.s64 	%rd86, %rd2, %rd85;
	ld.global.f32 	%f121, [%rd86];
	fma.rn.f32 	%f122, %f120, %f121, %f119;
	st.f32 	[%rd10], %f122;
	ld.f32 	%f123, [%rd60+52];
	add.s32 	%r188, %r175, 13;
	mul.wide.u32 	%rd87, %r188, 4;
	add.s64 	%rd88, %rd2, %rd87;
	ld.global.f32 	%f124, [%rd88];
	fma.rn.f32 	%f125, %f123, %f124, %f122;
	st.f32 	[%rd10], %f125;
	ld.f32 	%f126, [%rd60+56];
	add.s32 	%r189, %r175, 14;
	mul.wide.u32 	%rd89, %r189, 4;
	add.s64 	%rd90, %rd2, %rd89;
	ld.global.f32 	%f127, [%rd90];
	fma.rn.f32 	%f128, %f126, %f127, %f125;
	st.f32 	[%rd10], %f128;
	ld.f32 	%f129, [%rd60+60];
	add.s32 	%r190, %r175, 15;
	mul.wide.u32 	%rd91, %r190, 4;
	add.s64 	%rd92, %rd2, %rd91;
	ld.global.f32 	%f130, [%rd92];
	fma.rn.f32 	%f237, %f129, %f130, %f128;
	st.f32 	[%rd10], %f237;
	add.s32 	%r291, %r291, 16;
	setp.ne.s32 	%p45, %r291, %r48;
	mov.u32 	%r293, %r48;
	@%p45 bra 	$L__BB0_44;
$L__BB0_45:
	setp.eq.s32 	%p46, %r44, 0;
	@%p46 bra 	$L__BB0_55;
	setp.lt.u32 	%p47, %r45, 7;
	@%p47 bra 	$L__BB0_48;
	mul.wide.u32 	%rd93, %r293, 4;
	add.s64 	%rd94, %rd22, %rd93;
	ld.f32 	%f131, [%rd94];
	add.s32 	%r191, %r54, %r293;
	mul.wide.u32 	%rd95, %r191, 4;
	add.s64 	%rd96, %rd2, %rd95;
	ld.global.f32 	%f132, [%rd96];
	fma.rn.f32 	%f133, %f131, %f132, %f237;
	st.f32 	[%rd10], %f133;
	ld.f32 	%f134, [%rd94+4];
	add.s32 	%r192, %r191, 1;
	mul.wide.u32 	%rd97, %r192, 4;
	add.s64 	%rd98, %rd2, %rd97;
	ld.global.f32 	%f135, [%rd98];
	fma.rn.f32 	%f136, %f134, %f135, %f133;
	st.f32 	[%rd10], %f136;
	ld.f32 	%f137, [%rd94+8];
	add.s32 	%r193, %r191, 2;
	mul.wide.u32 	%rd99, %r193, 4;
	add.s64 	%rd100, %rd2, %rd99;
	ld.global.f32 	%f138, [%rd100];
	fma.rn.f32 	%f139, %f137, %f138, %f136;
	st.f32 	[%rd10], %f139;
	ld.f32 	%f140, [%rd94+12];
	add.s32 	%r194, %r191, 3;
	mul.wide.u32 	%rd101, %r194, 4;
	add.s64 	%rd102, %rd2, %rd101;
	ld.global.f32 	%f141, [%rd102];
	fma.rn.f32 	%f142, %f140, %f141, %f139;
	st.f32 	[%rd10], %f142;
	ld.f32 	%f143, [%rd94+16];
	add.s32 	%r195, %r191, 4;
	mul.wide.u32 	%rd103, %r195, 4;
	add.s64 	%rd104, %rd2, %rd103;
	ld.global.f32 	%f144, [%rd104];
	fma.rn.f32 	%f145, %f143, %f144, %f142;
	st.f32 	[%rd10], %f145;
	ld.f32 	%f146, [%rd94+20];
	add.s32 	%r196, %r191, 5;
	mul.wide.u32 	%rd105, %r196, 4;
	add.s64 	%rd106, %rd2, %rd105;
	ld.global.f32 	%f147, [%rd106];
	fma.rn.f32 	%f148, %f146, %f147, %f145;
	st.f32 	[%rd10], %f148;
	ld.f32 	%f149, [%rd94+24];
	add.s32 	%r197, %r191, 6;
	mul.wide.u32 	%rd107, %r197, 4;
	add.s64 	%rd108, %rd2, %rd107;
	ld.global.f32 	%f150, [%rd108];
	fma.rn.f32 	%f151, %f149, %f150, %f148;
	st.f32 	[%rd10], %f151;
	ld.f32 	%f152, [%rd94+28];
	add.s32 	%r198, %r191, 7;
	mul.wide.u32 	%rd109, %r198, 4;
	add.s64 	%rd110, %rd2, %rd109;
	ld.global.f32 	%f153, [%rd110];
	fma.rn.f32 	%f237, %f152, %f153, %f151;
	st.f32 	[%rd10], %f237;
	add.s32 	%r293, %r293, 8;
$L__BB0_48:
	setp.eq.s32 	%p48, %r46, 0;
	@%p48 bra 	$L__BB0_55;
	setp.lt.u32 	%p49, %r47, 3;
	@%p49 bra 	$L__BB0_51;
	mul.wide.u32 	%rd111, %r293, 4;
	add.s64 	%rd112, %rd22, %rd111;
	ld.f32 	%f154, [%rd112];
	add.s32 	%r199, %r54, %r293;
	mul.wide.u32 	%rd113, %r199, 4;
	add.s64 	%rd114, %rd2, %rd113;
	ld.global.f32 	%f155, [%rd114];
	fma.rn.f32 	%f156, %f154, %f155, %f237;
	st.f32 	[%rd10], %f156;
	ld.f32 	%f157, [%rd112+4];
	add.s32 	%r200, %r199, 1;
	mul.wide.u32 	%rd115, %r200, 4;
	add.s64 	%rd116, %rd2, %rd115;
	ld.global.f32 	%f158, [%rd116];
	fma.rn.f32 	%f159, %f157, %f158, %f156;
	st.f32 	[%rd10], %f159;
	ld.f32 	%f160, [%rd112+8];
	add.s32 	%r201, %r199, 2;
	mul.wide.u32 	%rd117, %r201, 4;
	add.s64 	%rd118, %rd2, %rd117;
	ld.global.f32 	%f161, [%rd118];
	fma.rn.f32 	%f162, %f160, %f161, %f159;
	st.f32 	[%rd10], %f162;
	ld.f32 	%f163, [%rd112+12];
	add.s32 	%r202, %r199, 3;
	mul.wide.u32 	%rd119, %r202, 4;
	add.s64 	%rd120, %rd2, %rd119;
	ld.global.f32 	%f164, [%rd120];
	fma.rn.f32 	%f237, %f163, %f164, %f162;
	st.f32 	[%rd10], %f237;
	add.s32 	%r293, %r293, 4;
$L__BB0_51:
	setp.eq.s32 	%p50, %r49, 0;
	@%p50 bra 	$L__BB0_55;
	setp.eq.s32 	%p51, %r49, 1;
	mul.wide.u32 	%rd121, %r293, 4;
	add.s64 	%rd11, %rd22, %rd121;
	ld.f32 	%f165, [%rd11];
	add.s32 	%r62, %r54, %r293;
	mul.wide.u32 	%rd122, %r62, 4;
	add.s64 	%rd123, %rd2, %rd122;
	ld.global.f32 	%f166, [%rd123];
	fma.rn.f32 	%f13, %f165, %f166, %f237;
	st.f32 	[%rd10], %f13;
	@%p51 bra 	$L__BB0_55;
	setp.eq.s32 	%p52, %r49, 2;
	ld.f32 	%f167, [%rd11+4];
	add.s32 	%r203, %r62, 1;
	mul.wide.u32 	%rd124, %r203, 4;
	add.s64 	%rd125, %rd2, %rd124;
	ld.global.f32 	%f168, [%rd125];
	fma.rn.f32 	%f14, %f167, %f168, %f13;
	st.f32 	[%rd10], %f14;
	@%p52 bra 	$L__BB0_55;
	ld.f32 	%f169, [%rd11+8];
	add.s32 	%r204, %r62, 2;
	mul.wide.u32 	%rd126, %r204, 4;
	add.s64 	%rd127, %rd2, %rd126;
	ld.global.f32 	%f170, [%rd127];
	fma.rn.f32 	%f171, %f169, %f170, %f14;
	st.f32 	[%rd10], %f171;
$L__BB0_55:
	add.s32 	%r290, %r290, 1;
	setp.ne.s32 	%p53, %r290, %r43;
	@%p53 bra 	$L__BB0_42;
$L__BB0_56:
	shl.b32 	%r211, %r1, 1;
	cvta.to.global.u64 	%rd134, %rd16;
	mul.wide.u32 	%rd135, %r211, 4;
	add.s64 	%rd136, %rd134, %rd135;
	ld.global.u32 	%r295, [%rd136];
	ld.global.u32 	%r65, [%rd136+4];
	add.s32 	%r66, %r295, %r107;
	setp.ge.u32 	%p60, %r295, %r66;
	@%p60 bra 	$L__BB0_74;
	add.s32 	%r67, %r65, %r107;
	add.s32 	%r68, %r107, -1;
	and.b32  	%r69, %r107, 15;
	add.s32 	%r70, %r69, -1;
	and.b32  	%r71, %r107, 7;
	and.b32  	%r72, %r107, 3;
	and.b32  	%r213, %r107, -16;
	neg.s32 	%r73, %r213;
	add.s64 	%rd12, %rd49, 32;
	mov.b32 	%r310, 0;
$L__BB0_58:
	setp.ge.u32 	%p61, %r65, %r67;
	@%p61 bra 	$L__BB0_73;
	setp.lt.u32 	%p62, %r68, 15;
	mul.lo.s32 	%r76, %r295, %r109;
	mov.u32 	%r305, %r65;
	@%p62 bra 	$L__BB0_63;
	add.s32 	%r299, %r65, 7;
	add.s32 	%r298, %r65, %r76;
	mov.u32 	%r297, %r73;
$L__BB0_61:
	.pragma "nounroll";
	mul.wide.s32 	%rd137, %r310, 4;
	add.s64 	%rd138, %rd12, %rd137;
	mul.wide.u32 	%rd139, %r298, 4;
	add.s64 	%rd140, %rd4, %rd139;
	ld.f32 	%f172, [%rd138+-32];
	atom.global.add.f32 	%f173, [%rd140], %f172;
	add.s64 	%rd141, %rd3, %rd139;
	atom.global.add.u32 	%r215, [%rd141], 1;
	add.s32 	%r216, %r298, 1;
	mul.wide.u32 	%rd142, %r216, 4;
	add.s64 	%rd143, %rd4, %rd142;
	ld.f32 	%f174, [%rd138+-28];
	atom.global.add.f32 	%f175, [%rd143], %f174;
	add.s64 	%rd144, %rd3, %rd142;
	atom.global.add.u32 	%r217, [%rd144], 1;
	add.s32 	%r218, %r298, 2;
	mul.wide.u32 	%rd145, %r218, 4;
	add.s64 	%rd146, %rd4, %rd145;
	ld.f32 	%f176, [%rd138+-24];
	atom.global.add.f32 	%f177, [%rd146], %f176;
	add.s64 	%rd147, %rd3, %rd145;
	atom.global.add.u32 	%r219, [%rd147], 1;
	add.s32 	%r220, %r298, 3;
	mul.wide.u32 	%rd148, %r220, 4;
	add.s64 	%rd149, %rd4, %rd148;
	ld.f32 	%f178, [%rd138+-20];
	atom.global.add.f32 	%f179, [%rd149], %f178;
	add.s64 	%rd150, %rd3, %rd148;
	atom.global.add.u32 	%r221, [%rd150], 1;
	add.s32 	%r222, %r298, 4;
	mul.wide.u32 	%rd151, %r222, 4;
	add.s64 	%rd152, %rd4, %rd151;
	ld.f32 	%f180, [%rd138+-16];
	atom.global.add.f32 	%f181, [%rd152], %f180;
	add.s64 	%rd153, %rd3, %rd151;
	atom.global.add.u32 	%r223, [%rd153], 1;
	add.s32 	%r224, %r298, 5;
	mul.wide.u32 	%rd154, %r224, 4;
	add.s64 	%rd155, %rd4, %rd154;
	ld.f32 	%f182, [%rd138+-12];
	atom.global.add.f32 	%f183, [%rd155], %f182;
	add.s64 	%rd156, %rd3, %rd154;
	atom.global.add.u32 	%r225, [%rd156], 1;
	add.s32 	%r226, %r298, 6;
	mul.wide.u32 	%rd157, %r226, 4;
	add.s64 	%rd158, %rd4, %rd157;
	ld.f32 	%f184, [%rd138+-8];
	atom.global.add.f32 	%f185, [%rd158], %f184;
	add.s64 	%rd159, %rd3, %rd157;
	atom.global.add.u32 	%r227, [%rd159], 1;
	add.s32 	%r228, %r298, 7;
	mul.wide.u32 	%rd160, %r228, 4;
	add.s64 	%rd161, %rd4, %rd160;
	ld.f32 	%f186, [%rd138+-4];
	atom.global.add.f32 	%f187, [%rd161], %f186;
	add.s64 	%rd162, %rd3, %rd160;
	atom.global.add.u32 	%r229, [%rd162], 1;
	add.s32 	%r230, %r298, 8;
	mul.wide.u32 	%rd163, %r230, 4;
	add.s64 	%rd164, %rd4, %rd163;
	ld.f32 	%f188, [%rd138];
	atom.global.add.f32 	%f189, [%rd164], %f188;
	add.s64 	%rd165, %rd3, %rd163;
	atom.global.add.u32 	%r231, [%rd165], 1;
	add.s32 	%r232, %r298, 9;
	mul.wide.u32 	%rd166, %r232, 4;
	add.s64 	%rd167, %rd4, %rd166;
	ld.f32 	%f190, [%rd138+4];
	atom.global.add.f32 	%f191, [%rd167], %f190;
	add.s64 	%rd168, %rd3, %rd166;
	atom.global.add.u32 	%r233, [%rd168], 1;
	add.s32 	%r234, %r298, 10;
	mul.wide.u32 	%rd169, %r234, 4;
	add.s64 	%rd170, %rd4, %rd169;
	ld.f32 	%f192, [%rd138+8];
	atom.global.add.f32 	%f193, [%rd170], %f192;
	add.s64 	%rd171, %rd3, %rd169;
	atom.global.add.u32 	%r235, [%rd171], 1;
	add.s32 	%r236, %r298, 11;
	mul.wide.u32 	%rd172, %r236, 4;
	add.s64 	%rd173, %rd4, %rd172;
	ld.f32 	%f194, [%rd138+12];
	atom.global.add.f32 	%f195, [%rd173], %f194;
	add.s64 	%rd174, %rd3, %rd172;
	atom.global.add.u32 	%r237, [%rd174], 1;
	add.s32 	%r238, %r298, 12;
	mul.wide.u32 	%rd175, %r238, 4;
	add.s64 	%rd176, %rd4, %rd175;
	ld.f32 	%f196, [%rd138+16];
	atom.global.add.f32 	%f197, [%rd176], %f196;
	add.s64 	%rd177, %rd3, %rd175;
	atom.global.add.u32 	%r239, [%rd177], 1;
	add.s32 	%r240, %r298, 13;
	mul.wide.u32 	%rd178, %r240, 4;
	add.s64 	%rd179, %rd4, %rd178;
	ld.f32 	%f198, [%rd138+20];
	atom.global.add.f32 	%f199, [%rd179], %f198;
	add.s64 	%rd180, %rd3, %rd178;
	atom.global.add.u32 	%r241, [%rd180], 1;
	add.s32 	%r242, %r298, 14;
	mul.wide.u32 	%rd181, %r242, 4;
	add.s64 	%rd182, %rd4, %rd181;
	ld.f32 	%f200, [%rd138+24];
	atom.global.add.f32 	%f201, [%rd182], %f200;
	add.s64 	%rd183, %rd3, %rd181;
	atom.global.add.u32 	%r243, [%rd183], 1;
	add.s32 	%r244, %r298, 15;
	mul.wide.u32 	%rd184, %r244, 4;
	add.s64 	%rd185, %rd4, %rd184;
	add.s32 	%r310, %r310, 16;
	ld.f32 	%f202, [%rd138+28];
	atom.global.add.f32 	%f203, [%rd185], %f202;
	add.s64 	%rd186, %rd3, %rd184;
	atom.global.add.u32 	%r245, [%rd186], 1;
	add.s32 	%r299, %r299, 16;
	add.s32 	%r298, %r298, 16;
	add.s32 	%r297, %r297, 16;
	setp.ne.s32 	%p63, %r297, 0;
	@%p63 bra 	$L__BB0_61;
	add.s32 	%r305, %r299, -7;
$L__BB0_63:
	setp.eq.s32 	%p64, %r69, 0;
	@%p64 bra 	$L__BB0_73;
	setp.lt.u32 	%p65, %r70, 7;
	@%p65 bra 	$L__BB0_66;
	add.s32 	%r247, %r305, %r76;
	mul.wide.u32 	%rd187, %r247, 4;
	add.s64 	%rd188, %rd4, %rd187;
	mul.wide.s32 	%rd189, %r310, 4;
	add.s64 	%rd190, %rd49, %rd189;
	ld.f32 	%f204, [%rd190];
	atom.global.add.f32 	%f205, [%rd188], %f204;
	add.s64 	%rd191, %rd3, %rd187;
	atom.global.add.u32 	%r248, [%rd191], 1;
	add.s32 	%r249, %r247, 1;
	mul.wide.u32 	%rd192, %r249, 4;
	add.s64 	%rd193, %rd4, %rd192;
	ld.f32 	%f206, [%rd190+4];
	atom.global.add.f32 	%f207, [%rd193], %f206;
	add.s64 	%rd194, %rd3, %rd192;
	atom.global.add.u32 	%r250, [%rd194], 1;
	add.s32 	%r251, %r247, 2;
	mul.wide.u32 	%rd195, %r251, 4;
	add.s64 	%rd196, %rd4, %rd195;
	ld.f32 	%f208, [%rd190+8];
	atom.global.add.f32 	%f209, [%rd196], %f208;
	add.s64 	%rd197, %rd3, %rd195;
	atom.global.add.u32 	%r252, [%rd197], 1;
	add.s32 	%r253, %r247, 3;
	mul.wide.u32 	%rd198, %r253, 4;
	add.s64 	%rd199, %rd4, %rd198;
	ld.f32 	%f210, [%rd190+12];
	atom.global.add.f32 	%f211, [%rd199], %f210;
	add.s64 	%rd200, %rd3, %rd198;
	atom.global.add.u32 	%r254, [%rd200], 1;
	add.s32 	%r255, %r247, 4;
	mul.wide.u32 	%rd201, %r255, 4;
	add.s64 	%rd202, %rd4, %rd201;
	ld.f32 	%f212, [%rd190+16];
	atom.global.add.f32 	%f213, [%rd202], %f212;
	add.s64 	%rd203, %rd3, %rd201;
	atom.global.add.u32 	%r256, [%rd203], 1;
	add.s32 	%r257, %r247, 5;
	mul.wide.u32 	%rd204, %r257, 4;
	add.s64 	%rd205, %rd4, %rd204;
	ld.f32 	%f214, [%rd190+20];
	atom.global.add.f32 	%f215, [%rd205], %f214;
	add.s64 	%rd206, %rd3, %rd204;
	atom.global.add.u32 	%r258, [%rd206], 1;
	add.s32 	%r259, %r247, 6;
	mul.wide.u32 	%rd207, %r259, 4;
	add.s64 	%rd208, %rd4, %rd207;
	ld.f32 	%f216, [%rd190+24];
	atom.global.add.f32 	%f217, [%rd208], %f216;
	add.s64 	%rd209, %rd3, %rd207;
	atom.global.add.u32 	%r260, [%rd209], 1;
	add.s32 	%r261, %r247, 7;
	mul.wide.u32 	%rd210, %r261, 4;
	add.s64 	%rd211, %rd4, %rd210;
	ld.f32 	%f218, [%rd190+28];
	atom.global.add.f32 	%f219, [%rd211], %f218;
	add.s64 	%rd212, %rd3, %rd210;
	atom.global.add.u32 	%r262, [%rd212], 1;
	add.s32 	%r310, %r310, 8;
	add.s32 	%r305, %r305, 8;
$L__BB0_66:
	setp.eq.s32 	%p66, %r71, 0;
	@%p66 bra 	$L__BB0_73;
	add.s32 	%r264, %r71, -1;
	setp.lt.u32 	%p67, %r264, 3;
	mov.u32 	%r309, %r310;
	@%p67 bra 	$L__BB0_69;
	add.s32 	%r265, %r305, %r76;
	mul.wide.u32 	%rd213, %r265, 4;
	add.s64 	%rd214, %rd4, %rd213;
	mul.wide.s32 	%rd215, %r310, 4;
	add.s64 	%rd216, %rd49, %rd215;
	ld.f32 	%f220, [%rd216];
	atom.global.add.f32 	%f221, [%rd214], %f220;
	add.s64 	%rd217, %rd3, %rd213;
	atom.global.add.u32 	%r266, [%rd217], 1;
	add.s32 	%r267, %r265, 1;
	mul.wide.u32 	%rd218, %r267, 4;
	add.s64 	%rd219, %rd4, %rd218;
	ld.f32 	%f222, [%rd216+4];
	atom.global.add.f32 	%f223, [%rd219], %f222;
	add.s64 	%rd220, %rd3, %rd218;
	atom.global.add.u32 	%r268, [%rd220], 1;
	add.s32 	%r269, %r265, 2;
	mul.wide.u32 	%rd221, %r269, 4;
	add.s64 	%rd222, %rd4, %rd221;
	ld.f32 	%f224, [%rd216+8];
	atom.global.add.f32 	%f225, [%rd222], %f224;
	add.s64 	%rd223, %rd3, %rd221;
	atom.global.add.u32 	%r270, [%rd223], 1;
	add.s32 	%r271, %r265, 3;
	mul.wide.u32 	%rd224, %r271, 4;
	add.s64 	%rd225, %rd4, %rd224;
	ld.f32 	%f226, [%rd216+12];
	atom.global.add.f32 	%f227, [%rd225], %f226;
	add.s64 	%rd226, %rd3, %rd224;
	atom.global.add.u32 	%r272, [%rd226], 1;
	add.s32 	%r310, %r310, 4;
	add.s32 	%r305, %r305, 4;
	mov.u32 	%r309, %r310;
$L__BB0_69:
	setp.eq.s32 	%p68, %r72, 0;
	@%p68 bra 	$L__BB0_73;
	setp.eq.s32 	%p69, %r72, 1;
	add.s32 	%r101, %r305, %r76;
	mul.wide.u32 	%rd227, %r101, 4;
	add.s64 	%rd228, %rd4, %rd227;
	add.s32 	%r310, %r309, 1;
	mul.wide.s32 	%rd229, %r309, 4;
	add.s64 	%rd13, %rd49, %rd229;
	ld.f32 	%f228, [%rd13];
	atom.global.add.f32 	%f229, [%rd228], %f228;
	add.s64 	%rd230, %rd3, %rd227;
	atom.global.add.u32 	%r273, [%rd230], 1;
	@%p69 bra 	$L__BB0_73;
	setp.eq.s32 	%p70, %r72, 2;
	add.s32 	%r274, %r101, 1;
	mul.wide.u32 	%rd231, %r274, 4;
	add.s64 	%rd232, %rd4, %rd231;
	add.s32 	%r310, %r309, 2;
	ld.f32 	%f230, [%rd13+4];
	atom.global.add.f32 	%f231, [%rd232], %f230;
	add.s64 	%rd233, %rd3, %rd231;
	atom.global.add.u32 	%r275, [%rd233], 1;
	@%p70 bra 	$L__BB0_73;
	add.s32 	%r276, %r101, 2;
	mul.wide.u32 	%rd234, %r276, 4;
	add.s64 	%rd235, %rd4, %rd234;
	add.s32 	%r310, %r309, 3;
	ld.f32 	%f232, [%rd13+8];
	atom.global.add.f32 	%f233, [%rd235], %f232;
	add.s64 	%rd236, %rd3, %rd234;
	atom.global.add.u32 	%r277, [%rd236], 1;
$L__BB0_73:
	add.s32 	%r295, %r295, 1;
	setp.ne.s32 	%p71, %r295, %r66;
	@%p71 bra 	$L__BB0_58;
$L__BB0_74:
	{ // callseq 4, 0
	.param .b64 param0;
	st.param.b64 	[param0], %rd22;
	call.uni 
	free, 
	(
	param0
	);
	} // callseq 4
	{ // callseq 5, 0
	.param .b64 param0;
	st.param.b64 	[param0], %rd49;
	call.uni 
	free, 
	(
	param0
	);
	} // callseq 5
$L__BB0_75:
	ret;

}
	// .globl	_Z25kernel_processOverlapAreaPfPiiiiS_
.visible .entry _Z25kernel_processOverlapAreaPfPiiiiS_(
	.param .u64 .ptr .align 1 _Z25kernel_processOverlapAreaPfPiiiiS__param_0,
	.param .u64 .ptr .align 1 _Z25kernel_processOverlapAreaPfPiiiiS__param_1,
	.param .u32 _Z25kernel_processOverlapAreaPfPiiiiS__param_2,
	.param .u32 _Z25kernel_processOverlapAreaPfPiiiiS__param_3,
	.param .u32 _Z25kernel_processOverlapAreaPfPiiiiS__param_4,
	.param .u64 .ptr .align 1 _Z25kernel_processOverlapAreaPfPiiiiS__param_5
)
{
	.reg .pred 	%p<5>;
	.reg .b32 	%r<18>;
	.reg .b32 	%f<4>;
	.reg .b64 	%rd<12>;

	ld.param.u64 	%rd2, [_Z25kernel_processOverlapAreaPfPiiiiS__param_0];
	ld.param.u64 	%rd3, [_Z25kernel_processOverlapAreaPfPiiiiS__param_1];
	ld.param.u32 	%r6, [_Z25kernel_processOverlapAreaPfPiiiiS__param_2];
	ld.param.u32 	%r7, [_Z25kernel_processOverlapAreaPfPiiiiS__param_3];
	ld.param.u64 	%rd4, [_Z25kernel_processOverlapAreaPfPiiiiS__param_5];
	mov.u32 	%r9, %ctaid.x;
	mov.u32 	%r10, %ntid.x;
	mov.u32 	%r11, %tid.x;
	mad.lo.s32 	%r1, %r9, %r10, %r11;
	mov.u32 	%r12, %ctaid.y;
	mov.u32 	%r13, %ntid.y;
	mov.u32 	%r14, %tid.y;
	mad.lo.s32 	%r15, %r12, %r13, %r14;
	setp.ge.u32 	%p1, %r1, %r6;
	setp.ge.u32 	%p2, %r15, %r7;
	or.pred  	%p3, %p1, %p2;
	@%p3 bra 	$L__BB1_4;
	cvta.to.global.u64 	%rd5, %rd3;
	mad.lo.s32 	%r3, %r6, %r15, %r1;
	mul.wide.u32 	%rd6, %r3, 4;
	add.s64 	%rd1, %rd5, %rd6;
	ld.global.u32 	%r17, [%rd1];
	setp.gt.s32 	%p4, %r17, 0;
	@%p4 bra 	$L__BB1_3;
	mov.b32 	%r17, 1;
	st.global.u32 	[%rd1], %r17;
$L__BB1_3:
	cvta.to.global.u64 	%rd7, %rd2;
	add.s64 	%rd9, %rd7, %rd6;
	ld.global.f32 	%f1, [%rd9];
	cvt.rn.f32.u32 	%f2, %r17;
	div.rn.f32 	%f3, %f1, %f2;
	cvta.to.global.u64 	%rd10, %rd4;
	add.s64 	%rd11, %rd10, %rd6;
	st.global.f32 	[%rd11], %f3;
$L__BB1_4:
	ret;

}
.func  (.param .b64 func_retval0) __internal_accurate_pow(
	.param .b64 __internal_accurate_pow_param_0
)
{
	.reg .pred 	%p<8>;
	.reg .b32 	%r<49>;
	.reg .b32 	%f<3>;
	.reg .b64 	%fd<109>;

	ld.param.f64 	%fd10, [__internal_accurate_pow_param_0];
	{
	.reg .b32 %temp; 
	mov.b64 	{%temp, %r46}, %fd10;
	}
	{
	.reg .b32 %temp; 
	mov.b64 	{%r45, %temp}, %fd10;
	}
	shr.u32 	%r47, %r46, 20;
	setp.gt.u32 	%p1, %r46, 1048575;
	@%p1 bra 	$L__BB2_2;
	mul.f64 	%fd11, %fd10, 0d4350000000000000;
	{
	.reg .b32 %temp; 
	mov.b64 	{%temp, %r46}, %fd11;
	}
	{
	.reg .b32 %temp; 
	mov.b64 	{%r45, %temp}, %fd11;
	}
	shr.u32 	%r16, %r46, 20;
	add.s32 	%r47, %r16, -54;
$L__BB2_2:
	add.s32 	%r48, %r47, -1023;
	and.b32  	%r17, %r46, -2146435073;
	or.b32  	%r18, %r17, 1072693248;
	mov.b64 	%fd107, {%r45, %r18};
	setp.lt.u32 	%p2, %r18, 1073127583;
	@%p2 bra 	$L__BB2_4;
	{
	.reg .b32 %temp; 
	mov.b64 	{%r19, %temp}, %fd107;
	}
	{
	.reg .b32 %temp; 
	mov.b64 	{%temp, %r20}, %fd107;
	}
	add.s32 	%r21, %r20, -1048576;
	mov.b64 	%fd107, {%r19, %r21};
	add.s32 	%r48, %r47, -1022;
$L__BB2_4:
	add.f64 	%fd12, %fd107, 0dBFF0000000000000;
	add.f64 	%fd13, %fd107, 0d3FF0000000000000;
	rcp.approx.ftz.f64 	%fd14, %fd13;
	neg.f64 	%fd15, %fd13;
	fma.rn.f64 	%fd16, %fd15, %fd14, 0d3FF0000000000000;
	fma.rn.f64 	%fd17, %fd16, %fd16, %fd16;
	fma.rn.f64 	%fd18, %fd17, %fd14, %fd14;
	mul.f64 	%fd19, %fd12, %fd18;
	fma.rn.f64 	%fd20, %fd12, %fd18, %fd19;
	mul.f64 	%fd21, %fd20, %fd20;
	fma.rn.f64 	%fd22, %fd21, 0d3EB0F5FF7D2CAFE2, 0d3ED0F5D241AD3B5A;
	fma.rn.f64 	%fd23, %fd22, %fd21, 0d3EF3B20A75488A3F;
	fma.rn.f64 	%fd24, %fd23, %fd21, 0d3F1745CDE4FAECD5;
	fma.rn.f64 	%fd25, %fd24, %fd21, 0d3F3C71C7258A578B;
	fma.rn.f64 	%fd26, %fd25, %fd21, 0d3F6249249242B910;
	fma.rn.f64 	%fd27, %fd26, %fd21, 0d3F89999999999DFB;
	sub.f64 	%fd28, %fd12, %fd20;
	add.f64 	%fd29, %fd28, %fd28;
	neg.f64 	%fd30, %fd20;
	fma.rn.f64 	%fd31, %fd30, %fd12, %fd29;
	mul.f64 	%fd32, %fd18, %fd31;
	fma.rn.f64 	%fd33, %fd21, %fd27, 0d3FB5555555555555;
	mov.f64 	%fd34, 0d3FB5555555555555;
	sub.f64 	%fd35, %fd34, %fd33;
	fma.rn.f64 	%fd36, %fd21, %fd27, %fd35;
	add.f64 	%fd37, %fd36, 0dBC46A4CB00B9E7B0;
	add.f64 	%fd38, %fd33, %fd37;
	sub.f64 	%fd39, %fd33, %fd38;
	add.f64 	%fd40, %fd37, %fd39;
	mul.rn.f64 	%fd41, %fd20, %fd20;
	neg.f64 	%fd42, %fd41;
	fma.rn.f64 	%fd43, %fd20, %fd20, %fd42;
	{
	.reg .b32 %temp; 
	mov.b64 	{%r22, %temp}, %fd32;
	}
	{
	.reg .b32 %temp; 
	mov.b64 	{%temp, %r23}, %fd32;
	}
	add.s32 	%r24, %r23, 1048576;
	mov.b64 	%fd44, {%r22, %r24};
	fma.rn.f64 	%fd45, %fd20, %fd44, %fd43;
	mul.rn.f64 	%fd46, %fd41, %fd20;
	neg.f64 	%fd47, %fd46;
	fma.rn.f64 	%fd48, %fd41, %fd20, %fd47;
	fma.rn.f64 	%fd49, %fd41, %fd32, %fd48;
	fma.rn.f64 	%fd50, %fd45, %fd20, %fd49;
	mul.rn.f64 	%fd51, %fd38, %fd46;
	neg.f64 	%fd52, %fd51;
	fma.rn.f64 	%fd53, %fd38, %fd46, %fd52;
	fma.rn.f64 	%fd54, %fd38, %fd50, %fd53;
	fma.rn.f64 	%fd55, %fd40, %fd46, %fd54;
	add.f64 	%fd56, %fd51, %fd55;
	sub.f64 	%fd57, %fd51, %fd56;
	add.f64 	%fd58, %fd55, %fd57;
	add.f64 	%fd59, %fd20, %fd56;
	sub.f64 	%fd60, %fd20, %fd59;
	add.f64 	%fd61, %fd56, %fd60;
	add.f64 	%fd62, %fd58, %fd61;
	add.f64 	%fd63, %fd32, %fd62;
	add.f64 	%fd64, %fd59, %fd63;
	sub.f64 	%fd65, %fd59, %fd64;
	add.f64 	%fd66, %fd63, %fd65;
	xor.b32  	%r25, %r48, -2147483648;
	mov.b32 	%r26, 1127219200;
	mov.b64 	%fd67, {%r25, %r26};
	mov.b32 	%r27, -2147483648;
	mov.b64 	%fd68, {%r27, %r26};
	sub.f64 	%fd69, %fd67, %fd68;
	fma.rn.f64 	%fd70, %fd69, 0d3FE62E42FEFA39EF, %fd64;
	fma.rn.f64 	%fd71, %fd69, 0dBFE62E42FEFA39EF, %fd70;
	sub.f64 	%fd72, %fd71, %fd64;
	sub.f64 	%fd73, %fd66, %fd72;
	fma.rn.f64 	%fd74, %fd69, 0d3C7ABC9E3B39803F, %fd73;
	add.f64 	%fd75, %fd70, %fd74;
	sub.f64 	%fd76, %fd70, %fd75;
	add.f64 	%fd77, %fd74, %fd76;
	mov.f64 	%fd78, 0d4000000000000000;
	{
	.reg .b32 %temp; 
	mov.b64 	{%temp, %r28}, %fd78;
	}
	{
	.reg .b32 %temp; 
	mov.b64 	{%r29, %temp}, %fd78;
	}
	shl.b32 	%r30, %r28, 1;
	setp.gt.u32 	%p3, %r30, -33554433;
	and.b32  	%r31, %r28, -15728641;
	selp.b32 	%r32, %r31, %r28, %p3;
	mov.b64 	%fd79, {%r29, %r32};
	mul.rn.f64 	%fd80, %fd75, %fd79;
	neg.f64 	%fd81, %fd80;
	fma.rn.f64 	%fd82, %fd75, %fd79, %fd81;
	fma.rn.f64 	%fd83, %fd77, %fd79, %fd82;
	add.f64 	%fd4, %fd80, %fd83;
	sub.f64 	%fd84, %fd80, %fd4;
	add.f64 	%fd5, %fd83, %fd84;
	fma.rn.f64 	%fd85, %fd4, 0d3FF71547652B82FE, 0d4338000000000000;
	{
	.reg .b32 %temp; 
	mov.b64 	{%r13, %temp}, %fd85;
	}
	mov.f64 	%fd86, 0dC338000000000000;
	add.rn.f64 	%fd87, %fd85, %fd86;
	fma.rn.f64 	%fd88, %fd87, 0dBFE62E42FEFA39EF, %fd4;
	fma.rn.f64 	%fd89, %fd87, 0dBC7ABC9E3B39803F, %fd88;
	fma.rn.f64 	%fd90, %fd89, 0d3E5ADE1569CE2BDF, 0d3E928AF3FCA213EA;
	fma.rn.f64 	%fd91, %fd90, %fd89, 0d3EC71DEE62401315;
	fma.rn.f64 	%fd92, %fd91, %fd89, 0d3EFA01997C89EB71;
	fma.rn.f64 	%fd93, %fd92, %fd89, 0d3F2A01A014761F65;
	fma.rn.f64 	%fd94, %fd93, %fd89, 0d3F56C16C1852B7AF;
	fma.rn.f64 	%fd95, %fd94, %fd89, 0d3F81111111122322;
	fma.rn.f64 	%fd96, %fd95, %fd89, 0d3FA55555555502A1;
	fma.rn.f64 	%fd97, %fd96, %fd89, 0d3FC5555555555511;
	fma.rn.f64 	%fd98, %fd97, %fd89, 0d3FE000000000000B;
	fma.rn.f64 	%fd99, %fd98, %fd89, 0d3FF0000000000000;
	fma.rn.f64 	%fd100, %fd99, %fd89, 0d3FF0000000000000;
	{
	.reg .b32 %temp; 
	mov.b64 	{%r14, %temp}, %fd100;
	}
	{
	.reg .b32 %temp; 
	mov.b64 	{%temp, %r15}, %fd100;
	}
	shl.b32 	%r33, %r13, 20;
	add.s32 	%r34, %r33, %r15;
	mov.b64 	%fd108, {%r14, %r34};
	{
	.reg .b32 %temp; 
	mov.b64 	{%temp, %r35}, %fd4;
	}
	mov.b32 	%f2, %r35;
	abs.f32 	%f1, %f2;
	setp.lt.f32 	%p4, %f1, 0f4086232B;
	@%p4 bra 	$L__BB2_7;
	setp.lt.f64 	%p5, %fd4, 0d0000000000000000;
	add.f64 	%fd101, %fd4, 0d7FF0000000000000;
	selp.f64 	%fd108, 0d0000000000000000, %fd101, %p5;
	setp.geu.f32 	%p6, %f1, 0f40874800;
	@%p6 bra 	$L__BB2_7;
	shr.u32 	%r36, %r13, 31;
	add.s32 	%r37, %r13, %r36;
	shr.s32 	%r38, %r37, 1;
	shl.b32 	%r39, %r38, 20;
	add.s32 	%r40, %r15, %r39;
	mov.b64 	%fd102, {%r14, %r40};
	sub.s32 	%r41, %r13, %r38;
	shl.b32 	%r42, %r41, 20;
	add.s32 	%r43, %r42, 1072693248;
	mov.b32 	%r44, 0;
	mov.b64 	%fd103, {%r44, %r43};
	mul.f64 	%fd108, %fd103, %fd102;
$L__BB2_7:
	abs.f64 	%fd104, %fd108;
	setp.eq.f64 	%p7, %fd104, 0d7FF0000000000000;
	fma.rn.f64 	%fd105, %fd108, %fd5, %fd108;
	selp.f64 	%fd106, %fd108, %fd105, %p7;
	st.param.f64 	[func_retval0], %fd106;
	ret;

}


// ===== COMPILED SASS (sm_100) =====

	.target	sm_100

	.elftype	@"ET_EXEC"


//--------------------- .note.nv.tkinfo           --------------------------
	.section	.note.nv.tkinfo,"",@"SHT_NOTE"
	.sectionflags	@"SHF_NOTE_NV_TKINFO"
	.tkinfo
        /*0018*/ 	.word	0x00000002
        /*0030*/ 	.string	""
        /*0030*/ 	.string	"ptxas"
        /*0030*/ 	.string	"Cuda compilation tools, release 13.0, V13.0.88"
        /*0030*/ 	.string	"Build cuda_13.0.r13.0/compiler.36424714_0"
        /*0030*/ 	.string	"-arch sm_100 -m 64 "



//--------------------- .note.nv.cuinfo           --------------------------
	.section	.note.nv.cuinfo,"",@"SHT_NOTE"
	.sectionflags	@"SHF_NOTE_NV_CUINFO"
        /*0018*/ 	.short	0x0002
        /*001a*/ 	.short	0x0064
        /*001c*/ 	.short	0x0082
	.zero		2


//--------------------- .nv.info                  --------------------------
	.section	.nv.info,"",@"SHT_CUDA_INFO"
	.align	4


	//----- nvinfo : EIATTR_REGCOUNT
	.align		4
        /*0000*/ 	.byte	0x04, 0x2f
        /*0002*/ 	.short	(.L_1 - .L_0)
	.align		4
.L_0:
        /*0004*/ 	.word	index@(_Z17kernel_estimateHFPfS_PiS0_S_iiiiiiS_S0_)
        /*0008*/ 	.word	0x00000028


	//----- nvinfo : EIATTR_FRAME_SIZE
	.align		4
.L_1:
        /*000c*/ 	.byte	0x04, 0x11
        /*000e*/ 	.short	(.L_3 - .L_2)
	.align		4
.L_2:
        /*0010*/ 	.word	index@($_Z17kernel_estimateHFPfS_PiS0_S_iiiiiiS_S0_$__internal_accurate_pow)
        /*0014*/ 	.word	0x00000000


	//----- nvinfo : EIATTR_FRAME_SIZE
	.align		4
.L_3:
        /*0018*/ 	.byte	0x04, 0x11
        /*001a*/ 	.short	(.L_5 - .L_4)
	.align		4
.L_4:
        /*001c*/ 	.word	index@($__internal_2_$__cuda_sm3x_div_rn_noftz_f32_slowpath)
        /*0020*/ 	.word	0x00000000


	//----- nvinfo : EIATTR_FRAME_SIZE
	.align		4
.L_5:
        /*0024*/ 	.byte	0x04, 0x11
        /*0026*/ 	.short	(.L_7 - .L_6)
	.align		4
.L_6:
        /*0028*/ 	.word	index@($__internal_1_$__cuda_sm20_div_rn_f64_full)
        /*002c*/ 	.word	0x00000000


	//----- nvinfo : EIATTR_FRAME_SIZE
	.align		4
.L_7:
        /*0030*/ 	.byte	0x04, 0x11
        /*0032*/ 	.short	(.L_9 - .L_8)
	.align		4
.L_8:
        /*0034*/ 	.word	index@(_Z17kernel_estimateHFPfS_PiS0_S_iiiiiiS_S0_)
        /*0038*/ 	.word	0x00000000


	//----- nvinfo : EIATTR_REGCOUNT
	.align		4
.L_9:
        /*003c*/ 	.byte	0x04, 0x2f
        /*003e*/ 	.short	(.L_11 - .L_10)
	.align		4
.L_10:
        /*0040*/ 	.word	index@(_Z25kernel_processOverlapAreaPfPiiiiS_)
        /*0044*/ 	.word	0x0000000f


	//----- nvinfo : EIATTR_FRAME_SIZE
	.align		4
.L_11:
        /*0048*/ 	.byte	0x04, 0x11
        /*004a*/ 	.short	(.L_13 - .L_12)
	.align		4
.L_12:
        /*004c*/ 	.word	index@($__internal_0_$__cuda_sm3x_div_rn_noftz_f32_slowpath)
        /*0050*/ 	.word	0x00000000


	//----- nvinfo : EIATTR_FRAME_SIZE
	.align		4
.L_13:
        /*0054*/ 	.byte	0x04, 0x11
        /*0056*/ 	.short	(.L_15 - .L_14)
	.align		4
.L_14:
        /*0058*/ 	.word	index@(_Z25kernel_processOverlapAreaPfPiiiiS_)
        /*005c*/ 	.word	0x00000000


	//----- nvinfo : EIATTR_MIN_STACK_SIZE
	.align		4
.L_15:
        /*0060*/ 	.byte	0x04, 0x12
        /*0062*/ 	.short	(.L_17 - .L_16)
	.align		4
.L_16:
        /*0064*/ 	.word	index@(_Z25kernel_processOverlapAreaPfPiiiiS_)
        /*0068*/ 	.word	0x00000000


	//----- nvinfo : EIATTR_MIN_STACK_SIZE
	.align		4
.L_17:
        /*006c*/ 	.byte	0x04, 0x12
        /*006e*/ 	.short	(.L_19 - .L_18)
	.align		4
.L_18:
        /*0070*/ 	.word	index@(_Z17kernel_estimateHFPfS_PiS0_S_iiiiiiS_S0_)
        /*0074*/ 	.word	0x00000000
.L_19:


//--------------------- .nv.compat                --------------------------
	.section	.nv.compat,"",@"SHT_CUDA_COMPAT_INFO"
	.align	4
        /*0000*/ 	.byte	0x02, 0x09, 0x00, 0x00, 0x02, 0x02, 0x01, 0x00, 0x02, 0x05, 0x05, 0x00, 0x03, 0x07, 0x01, 0x01
        /*0010*/ 	.byte	0x02, 0x03, 0x00, 0x00, 0x02, 0x06, 0x01, 0x00, 0x04, 0x0b, 0x08, 0x00, 0x01, 0x00, 0x00, 0x00
        /*0020*/ 	.byte	0x00, 0x00, 0x00, 0x00


//--------------------- .nv.info._Z25kernel_processOverlapAreaPfPiiiiS_ --------------------------
	.section	.nv.info._Z25kernel_processOverlapAreaPfPiiiiS_,"",@"SHT_CUDA_INFO"
	.sectionflags	@""
	.align	4


	//----- nvinfo : EIATTR_CUDA_API_VERSION
	.align		4
        /*0000*/ 	.byte	0x04, 0x37
        /*0002*/ 	.short	(.L_21 - .L_20)
.L_20:
        /*0004*/ 	.word	0x00000082


	//----- nvinfo : EIATTR_KPARAM_INFO
	.align		4
.L_21:
        /*0008*/ 	.byte	0x04, 0x17
        /*000a*/ 	.short	(.L_23 - .L_22)
.L_22:
        /*000c*/ 	.word	0x00000000
        /*0010*/ 	.short	0x0005
        /*0012*/ 	.short	0x0020
        /*0014*/ 	.byte	0x00, 0xf5, 0x21, 0x00


	//----- nvinfo : EIATTR_KPARAM_INFO
	.align		4
.L_23:
        /*0018*/ 	.byte	0x04, 0x17
        /*001a*/ 	.short	(.L_25 - .L_24)
.L_24:
        /*001c*/ 	.word	0x00000000
        /*0020*/ 	.short	0x0004
        /*0022*/ 	.short	0x0018
        /*0024*/ 	.byte	0x00, 0xf0, 0x11, 0x00


	//----- nvinfo : EIATTR_KPARAM_INFO
	.align		4
.L_25:
        /*0028*/ 	.byte	0x04, 0x17
        /*002a*/ 	.short	(.L_27 - .L_26)
.L_26:
        /*002c*/ 	.word	0x00000000
        /*0030*/ 	.short	0x0003
        /*0032*/ 	.short	0x0014
        /*0034*/ 	.byte	0x00, 0xf0, 0x11, 0x00


	//----- nvinfo : EIATTR_KPARAM_INFO
	.align		4
.L_27:
        /*0038*/ 	.byte	0x04, 0x17
        /*003a*/ 	.short	(.L_29 - .L_28)
.L_28:
        /*003c*/ 	.word	0x00000000
        /*0040*/ 	.short	0x0002
        /*0042*/ 	.short	0x0010
        /*0044*/ 	.byte	0x00, 0xf0, 0x11, 0x00


	//----- nvinfo : EIATTR_KPARAM_INFO
	.align		4
.L_29:
        /*0048*/ 	.byte	0x04, 0x17
        /*004a*/ 	.short	(.L_31 - .L_30)
.L_30:
        /*004c*/ 	.word	0x00000000
        /*0050*/ 	.short	0x0001
        /*0052*/ 	.short	0x0008
        /*0054*/ 	.byte	0x00, 0xf5, 0x21, 0x00


	//----- nvinfo : EIATTR_KPARAM_INFO
	.align		4
.L_31:
        /*0058*/ 	.byte	0x04, 0x17
        /*005a*/ 	.short	(.L_33 - .L_32)
.L_32:
        /*005c*/ 	.word	0x00000000
        /*0060*/ 	.short	0x0000
        /*0062*/ 	.short	0x0000
        /*0064*/ 	.byte	0x00, 0xf5, 0x21, 0x00


	//----- nvinfo : EIATTR_SPARSE_MMA_MASK
	.align		4
.L_33:
        /*0068*/ 	.byte	0x03, 0x50
        /*006a*/ 	.short	0x0000


	//----- nvinfo : EIATTR_MAXREG_COUNT
	.align		4
        /*006c*/ 	.byte	0x03, 0x1b
        /*006e*/ 	.short	0x00ff


	//----- nvinfo : EIATTR_MERCURY_ISA_VERSION
	.align		4
        /*0070*/ 	.byte	0x03, 0x5f
        /*0072*/ 	.short	0x0101


	//----- nvinfo : EIATTR_VRC_CTA_INIT_COUNT
	.align		4
        /*0074*/ 	.byte	0x02, 0x4a
	.zero		1
	.zero		1


	//----- nvinfo : EIATTR_EXIT_INSTR_OFFSETS
	.align		4
        /*0078*/ 	.byte	0x04, 0x1c
        /*007a*/ 	.short	(.L_35 - .L_34)


	//   ....[0]....
.L_34:
        /*007c*/ 	.word	0x000000c0


	//   ....[1]....
        /*0080*/ 	.word	0x000002a0


	//----- nvinfo : EIATTR_CRS_STACK_SIZE
	.align		4
.L_35:
        /*0084*/ 	.byte	0x04, 0x1e
        /*0086*/ 	.short	(.L_37 - .L_36)
.L_36:
        /*0088*/ 	.word	0x00000000


	//----- nvinfo : EIATTR_CBANK_PARAM_SIZE
	.align		4
.L_37:
        /*008c*/ 	.byte	0x03, 0x19
        /*008e*/ 	.short	0x0028


	//----- nvinfo : EIATTR_PARAM_CBANK
	.align		4
        /*0090*/ 	.byte	0x04, 0x0a
        /*0092*/ 	.short	(.L_39 - .L_38)
	.align		4
.L_38:
        /*0094*/ 	.word	index@(.nv.constant0._Z25kernel_processOverlapAreaPfPiiiiS_)
        /*0098*/ 	.short	0x0380
        /*009a*/ 	.short	0x0028


	//----- nvinfo : EIATTR_SW_WAR
	.align		4
.L_39:
        /*009c*/ 	.byte	0x04, 0x36
        /*009e*/ 	.short	(.L_41 - .L_40)
.L_40:
        /*00a0*/ 	.word	0x00000008
.L_41:


//--------------------- .nv.info._Z17kernel_estimateHFPfS_PiS0_S_iiiiiiS_S0_ --------------------------
	.section	.nv.info._Z17kernel_estimateHFPfS_PiS0_S_iiiiiiS_S0_,"",@"SHT_CUDA_INFO"
	.sectionflags	@""
	.align	4


	//----- nvinfo : EIATTR_CUDA_API_VERSION
	.align		4
        /*0000*/ 	.byte	0x04, 0x37
        /*0002*/ 	.short	(.L_43 - .L_42)
.L_42:
        /*0004*/ 	.word	0x00000082


	//----- nvinfo : EIATTR_KPARAM_INFO
	.align		4
.L_43:
        /*0008*/ 	.byte	0x04, 0x17
        /*000a*/ 	.short	(.L_45 - .L_44)
.L_44:
        /*000c*/ 	.word	0x00000000
        /*0010*/ 	.short	0x000c
        /*0012*/ 	.short	0x0048
        /*0014*/ 	.byte	0x00, 0xf5, 0x21, 0x00


	//----- nvinfo : EIATTR_KPARAM_INFO
	.align		4
.L_45:
        /*0018*/ 	.byte	0x04, 0x17
        /*001a*/ 	.short	(.L_47 - .L_46)
.L_46:
        /*001c*/ 	.word	0x00000000
        /*0020*/ 	.short	0x000b
        /*0022*/ 	.short	0x0040
        /*0024*/ 	.byte	0x00, 0xf5, 0x21, 0x00


	//----- nvinfo : EIATTR_KPARAM_INFO
	.align		4
.L_47:
        /*0028*/ 	.byte	0x04, 0x17
        /*002a*/ 	.short	(.L_49 - .L_48)
.L_48:
        /*002c*/ 	.word	0x00000000
        /*0030*/ 	.short	0x000a
        /*0032*/ 	.short	0x003c
        /*0034*/ 	.byte	0x00, 0xf0, 0x11, 0x00


	//----- nvinfo : EIATTR_KPARAM_INFO
	.align		4
.L_49:
        /*0038*/ 	.byte	0x04, 0x17
        /*003a*/ 	.short	(.L_51 - .L_50)
.L_50:
        /*003c*/ 	.word	0x00000000
        /*0040*/ 	.short	0x0009
        /*0042*/ 	.short	0x0038
        /*0044*/ 	.byte	0x00, 0xf0, 0x11, 0x00


	//----- nvinfo : EIATTR_KPARAM_INFO
	.align		4
.L_51:
        /*0048*/ 	.byte	0x04, 0x17
        /*004a*/ 	.short	(.L_53 - .L_52)
.L_52:
        /*004c*/ 	.word	0x00000000
        /*0050*/ 	.short	0x0008
        /*0052*/ 	.short	0x0034
        /*0054*/ 	.byte	0x00, 0xf0, 0x11, 0x00


	//----- nvinfo : EIATTR_KPARAM_INFO
	.align		4
.L_53:
        /*0058*/ 	.byte	0x04, 0x17
        /*005a*/ 	.short	(.L_55 - .L_54)
.L_54:
        /*005c*/ 	.word	0x00000000
        /*0060*/ 	.short	0x0007
        /*0062*/ 	.short	0x0030
        /*0064*/ 	.byte	0x00, 0xf0, 0x11, 0x00


	//----- nvinfo : EIATTR_KPARAM_INFO
	.align		4
.L_55:
        /*0068*/ 	.byte	0x04, 0x17
        /*006a*/ 	.short	(.L_57 - .L_56)
.L_56:
        /*006c*/ 	.word	0x00000000
        /*0070*/ 	.short	0x0006
        /*0072*/ 	.short	0x002c
        /*0074*/ 	.byte	0x00, 0xf0, 0x11, 0x00


	//----- nvinfo : EIATTR_KPARAM_INFO
	.align		4
.L_57:
        /*0078*/ 	.byte	0x04, 0x17
        /*007a*/ 	.short	(.L_59 - .L_58)
.L_58:
        /*007c*/ 	.word	0x00000000
        /*0080*/ 	.short	0x0005
        /*0082*/ 	.short	0x0028
        /*0084*/ 	.byte	0x00, 0xf0, 0x11, 0x00


	//----- nvinfo : EIATTR_KPARAM_INFO
	.align		4
.L_59:
        /*0088*/ 	.byte	0x04, 0x17
        /*008a*/ 	.short	(.L_61 - .L_60)
.L_60:
        /*008c*/ 	.word	0x00000000
        /*0090*/ 	.short	0x0004
        /*0092*/ 	.short	0x0020
        /*0094*/ 	.byte	0x00, 0xf5, 0x21, 0x00


	//----- nvinfo : EIATTR_KPARAM_INFO
	.align		4
.L_61:
        /*0098*/ 	.byte	0x04, 0x17
        /*009a*/ 	.short	(.L_63 - .L_62)
.L_62:
        /*009c*/ 	.word	0x00000000
        /*00a0*/ 	.short	0x0003
        /*00a2*/ 	.short	0x0018
        /*00a4*/ 	.byte	0x00, 0xf5, 0x21, 0x00


	//----- nvinfo : EIATTR_KPARAM_INFO
	.align		4
.L_63:
        /*00a8*/ 	.byte	0x04, 0x17
        /*00aa*/ 	.short	(.L_65 - .L_64)
.L_64:
        /*00ac*/ 	.word	0x00000000
        /*00b0*/ 	.short	0x0002
        /*00b2*/ 	.short	0x0010
        /*00b4*/ 	.byte	0x00, 0xf5, 0x21, 0x00


	//----- nvinfo : EIATTR_KPARAM_INFO
	.align		4
.L_65:
        /*00b8*/ 	.byte	0x04, 0x17
        /*00ba*/ 	.short	(.L_67 - .L_66)
.L_66:
        /*00bc*/ 	.word	0x00000000
        /*00c0*/ 	.short	0x0001
        /*00c2*/ 	.short	0x0008
        /*00c4*/ 	.byte	0x00, 0xf5, 0x21, 0x00


	//----- nvinfo : EIATTR_KPARAM_INFO
	.align		4
.L_67:
        /*00c8*/ 	.byte	0x04, 0x17
        /*00ca*/ 	.short	(.L_69 - .L_68)
.L_68:
        /*00cc*/ 	.word	0x00000000
        /*00d0*/ 	.short	0x0000
        /*00d2*/ 	.short	0x0000
        /*00d4*/ 	.byte	0x00, 0xf5, 0x21, 0x00


	//----- nvinfo : EIATTR_SPARSE_MMA_MASK
	.align		4
.L_69:
        /*00d8*/ 	.byte	0x03, 0x50
        /*00da*/ 	.short	0x0000


	//----- nvinfo : EIATTR_MAXREG_COUNT
	.align		4
        /*00dc*/ 	.byte	0x03, 0x1b
        /*00de*/ 	.short	0x00ff


	//----- nvinfo : EIATTR_EXTERNS
	.align		4
        /*00e0*/ 	.byte	0x04, 0x0f
        /*00e2*/ 	.short	(.L_71 - .L_70)


	//   ....[0]....
	.align		4
.L_70:
        /*00e4*/ 	.word	index@(malloc)


	//   ....[1]....
	.align		4
        /*00e8*/ 	.word	index@(free)


	//----- nvinfo : EIATTR_MERCURY_ISA_VERSION
	.align		4
.L_71:
        /*00ec*/ 	.byte	0x03, 0x5f
        /*00ee*/ 	.short	0x0101


	//----- nvinfo : EIATTR_VRC_CTA_INIT_COUNT
	.align		4
        /*00f0*/ 	.byte	0x02, 0x4a
	.zero		1
	.zero		1


	//----- nvinfo : EIATTR_SYSCALL_OFFSETS
	.align		4
        /*00f4*/ 	.byte	0x04, 0x46
        /*00f6*/ 	.short	(.L_73 - .L_72)


	//   ....[0]....
.L_72:
        /*00f8*/ 	.word	0x00000130


	//   ....[1]....
        /*00fc*/ 	.word	0x00000fb0


	//   ....[2]....
        /*0100*/ 	.word	0x00005190


	//   ....[3]....
        /*0104*/ 	.word	0x000051e0


	//----- nvinfo : EIATTR_EXIT_INSTR_OFFSETS
	.align		4
.L_73:
        /*0108*/ 	.byte	0x04, 0x1c
        /*010a*/ 	.short	(.L_75 - .L_74)


	//   ....[0]....
.L_74:
        /*010c*/ 	.word	0x00000070


	//   ....[1]....
        /*0110*/ 	.word	0x000051f0


	//----- nvinfo : EIATTR_CRS_STACK_SIZE
	.align		4
.L_75:
        /*0114*/ 	.byte	0x04, 0x1e
        /*0116*/ 	.short	(.L_77 - .L_76)
.L_76:
        /*0118*/ 	.word	0x00000000


	//----- nvinfo : EIATTR_CBANK_PARAM_SIZE
	.align		4
.L_77:
        /*011c*/ 	.byte	0x03, 0x19
        /*011e*/ 	.short	0x0050


	//----- nvinfo : EIATTR_PARAM_CBANK
	.align		4
        /*0120*/ 	.byte	0x04, 0x0a
        /*0122*/ 	.short	(.L_79 - .L_78)
	.align		4
.L_78:
        /*0124*/ 	.word	index@(.nv.constant0._Z17kernel_estimateHFPfS_PiS0_S_iiiiiiS_S0_)
        /*0128*/ 	.short	0x0380
        /*012a*/ 	.short	0x0050


	//----- nvinfo : EIATTR_SW_WAR
	.align		4
.L_79:
        /*012c*/ 	.byte	0x04, 0x36
        /*012e*/ 	.short	(.L_81 - .L_80)
.L_80:
        /*0130*/ 	.word	0x00000008
.L_81:


//--------------------- .nv.callgraph             --------------------------
	.section	.nv.callgraph,"",@"SHT_CUDA_CALLGRAPH"
	.align	4
	.sectionentsize	8
	.align		4
        /*0000*/ 	.word	0x00000000
	.align		4
        /*0004*/ 	.word	0xffffffff
	.align		4
        /*0008*/ 	.word	index@(_Z17kernel_estimateHFPfS_PiS0_S_iiiiiiS_S0_)
	.align		4
        /*000c*/ 	.word	index@(free)
	.align		4
        /*0010*/ 	.word	index@(_Z17kernel_estimateHFPfS_PiS0_S_iiiiiiS_S0_)
	.align		4
        /*0014*/ 	.word	index@(malloc)
	.align		4
        /*0018*/ 	.word	0x00000000
	.align		4
        /*001c*/ 	.word	0xfffffffe
	.align		4
        /*0020*/ 	.word	0x00000000
	.align		4
        /*0024*/ 	.word	0xfffffffd
	.align		4
        /*0028*/ 	.word	0x00000000
	.align		4
        /*002c*/ 	.word	0xfffffffc


//--------------------- .nv.constant4             --------------------------
	.section	.nv.constant4,"a",@progbits
	.align	8
	.align		8
.nv.constant4:
        /*0000*/ 	.dword	malloc
	.align		8
        /*0008*/ 	.dword	free


//--------------------- .text._Z25kernel_processOverlapAreaPfPiiiiS_ --------------------------
	.section	.text._Z25kernel_processOverlapAreaPfPiiiiS_,"ax",@progbits
	.align	128
        .global         _Z25kernel_processOverlapAreaPfPiiiiS_
        .type           _Z25kernel_processOverlapAreaPfPiiiiS_,@function
        .size           _Z25kernel_processOverlapAreaPfPiiiiS_,(.L_x_137 - _Z25kernel_processOverlapAreaPfPiiiiS_)
        .other          _Z25kernel_processOverlapAreaPfPiiiiS_,@"STO_CUDA_ENTRY STV_DEFAULT"
_Z25kernel_processOverlapAreaPfPiiiiS_:
.text._Z25kernel_processOverlapAreaPfPiiiiS_:
[----:B------:R-:W-:Y:S01]  /*0000*/  LDC R1, c[0x0][0x37c] ;  /* 0x0000df00ff017b82 */ /* 0x000fe20000000800 */
[----:B------:R-:W0:Y:S07]  /*0010*/  S2R R0, SR_TID.Y ;  /* 0x0000000000007919 */ /* 0x000e2e0000002200 */
[----:B------:R-:W1:Y:S01]  /*0020*/  LDC R2, c[0x0][0x360] ;  /* 0x0000d800ff027b82 */ /* 0x000e620000000800 */
[----:B------:R-:W2:Y:S01]  /*0030*/  LDCU.64 UR6, c[0x0][0x390] ;  /* 0x00007200ff0677ac */ /* 0x000ea20008000a00 */
[----:B------:R-:W1:Y:S06]  /*0040*/  S2R R5, SR_TID.X ;  /* 0x0000000000057919 */ /* 0x000e6c0000002100 */
[----:B------:R-:W0:Y:S08]  /*0050*/  S2UR UR5, SR_CTAID.Y ;  /* 0x00000000000579c3 */ /* 0x000e300000002600 */
[----:B------:R-:W0:Y:S08]  /*0060*/  LDC R3, c[0x0][0x364] ;  /* 0x0000d900ff037b82 */ /* 0x000e300000000800 */
[----:B------:R-:W1:Y:S01]  /*0070*/  S2UR UR4, SR_CTAID.X ;  /* 0x00000000000479c3 */ /* 0x000e620000002500 */
[----:B0-----:R-:W-:-:S05]  /*0080*/  IMAD R3, R3, UR5, R0 ;  /* 0x0000000503037c24 */ /* 0x001fca000f8e0200 */
[----:B--2---:R-:W-:Y:S01]  /*0090*/  ISETP.GE.U32.AND P0, PT, R3, UR7, PT ;  /* 0x0000000703007c0c */ /* 0x004fe2000bf06070 */
[----:B-1----:R-:W-:-:S05]  /*00a0*/  IMAD R2, R2, UR4, R5 ;  /* 0x0000000402027c24 */ /* 0x002fca000f8e0205 */
[----:B------:R-:W-:-:S13]  /*00b0*/  ISETP.GE.U32.OR P0, PT, R2, UR6, P0 ;  /* 0x0000000602007c0c */ /* 0x000fda0008706470 */
[----:B------:R-:W-:Y:S05]  /*00c0*/  @P0 EXIT ;  /* 0x000000000000094d */ /* 0x000fea0003800000 */
[----:B------:R-:W0:Y:S01]  /*00d0*/  LDC.64 R4, c[0x0][0x388] ;  /* 0x0000e200ff047b82 */ /* 0x000e220000000a00 */
[----:B------:R-:W1:Y:S01]  /*00e0*/  LDCU.64 UR4, c[0x0][0x358] ;  /* 0x00006b00ff0477ac */ /* 0x000e620008000a00 */
[----:B------:R-:W-:-:S06]  /*00f0*/  IMAD R2, R3, UR6, R2 ;  /* 0x0000000603027c24 */ /* 0x000fcc000f8e0202 */
[----:B------:R-:W2:Y:S01]  /*0100*/  LDC.64 R6, c[0x0][0x380] ;  /* 0x0000e000ff067b82 */ /* 0x000ea20000000a00 */
[----:B0-----:R-:W-:-:S05]  /*0110*/  IMAD.WIDE.U32 R4, R2, 0x4, R4 ;  /* 0x0000000402047825 */ /* 0x001fca00078e0004 */
[----:B-1----:R-:W3:Y:S01]  /*0120*/  LDG.E R3, desc[UR4][R4.64] ;  /* 0x0000000404037981 */ /* 0x002ee2000c1e1900 */
[----:B--2---:R-:W-:Y:S01]  /*0130*/  IMAD.WIDE.U32 R6, R2, 0x4, R6 ;  /* 0x0000000402067825 */ /* 0x004fe200078e0006 */
[----:B---3--:R-:W-:-:S13]  /*0140*/  ISETP.GT.AND P0, PT, R3, RZ, PT ;  /* 0x000000ff0300720c */ /* 0x008fda0003f04270 */
[----:B------:R-:W-:-:S05]  /*0150*/  @!P0 IMAD.MOV.U32 R11, RZ, RZ, 0x1 ;  /* 0x00000001ff0b8424 */ /* 0x000fca00078e00ff */
[----:B------:R0:W-:Y:S04]  /*0160*/  @!P0 STG.E desc[UR4][R4.64], R11 ;  /* 0x0000000b04008986 */ /* 0x0001e8000c101904 */
[----:B------:R1:W2:Y:S01]  /*0170*/  LDG.E R0, desc[UR4][R6.64] ;  /* 0x0000000406007981 */ /* 0x0002a2000c1e1900 */
[----:B------:R-:W-:Y:S01]  /*0180*/  @!P0 IMAD.MOV.U32 R3, RZ, RZ, 0x1 ;  /* 0x00000001ff038424 */ /* 0x000fe200078e00ff */
[----:B------:R-:W-:Y:S04]  /*0190*/  BSSY.RECONVERGENT B0, `(.L_x_0) ;  /* 0x000000d000007945 */ /* 0x000fe80003800200 */
[----:B-1----:R-:W-:-:S04]  /*01a0*/  I2FP.F32.U32 R7, R3 ;  /* 0x0000000300077245 */ /* 0x002fc80000201000 */
[----:B------:R-:W1:Y:S02]  /*01b0*/  MUFU.RCP R3, R7 ;  /* 0x0000000700037308 */ /* 0x000e640000001000 */
[----:B-1----:R-:W-:-:S04]  /*01c0*/  FFMA R8, -R7, R3, 1 ;  /* 0x3f80000007087423 */ /* 0x002fc80000000103 */
[----:B------:R-:W-:Y:S02]  /*01d0*/  FFMA R3, R3, R8, R3 ;  /* 0x0000000803037223 */ /* 0x000fe40000000003 */
[----:B--2---:R-:W1:Y:S02]  /*01e0*/  FCHK P0, R0, R7 ;  /* 0x0000000700007302 */ /* 0x004e640000000000 */
[----:B------:R-:W-:-:S04]  /*01f0*/  FFMA R8, R0, R3, RZ ;  /* 0x0000000300087223 */ /* 0x000fc800000000ff */
[----:B------:R-:W-:-:S04]  /*0200*/  FFMA R9, -R7, R8, R0 ;  /* 0x0000000807097223 */ /* 0x000fc80000000100 */
[----:B------:R-:W-:Y:S01]  /*0210*/  FFMA R9, R3, R9, R8 ;  /* 0x0000000903097223 */ /* 0x000fe20000000008 */
[----:B01----:R-:W-:Y:S06]  /*0220*/  @!P0 BRA `(.L_x_1) ;  /* 0x00000000000c8947 */ /* 0x003fec0003800000 */
[----:B------:R-:W-:-:S07]  /*0230*/  MOV R4, 0x250 ;  /* 0x0000025000047802 */ /* 0x000fce0000000f00 */
[----:B------:R-:W-:Y:S05]  /*0240*/  CALL.REL.NOINC `($__internal_0_$__cuda_sm3x_div_rn_noftz_f32_slowpath) ;  /* 0x0000000000187944 */ /* 0x000fea0003c00000 */
[----:B------:R-:W-:-:S07]  /*0250*/  IMAD.MOV.U32 R9, RZ, RZ, R0 ;  /* 0x000000ffff097224 */ /* 0x000fce00078e0000 */
.L_x_1:
[----:B------:R-:W-:Y:S05]  /*0260*/  BSYNC.RECONVERGENT B0 ;  /* 0x0000000000007941 */ /* 0x000fea0003800200 */
.L_x_0:
[----:B------:R-:W0:Y:S02]  /*0270*/  LDC.64 R4, c[0x0][0x3a0] ;  /* 0x0000e800ff047b82 */ /* 0x000e240000000a00 */
[----:B0-----:R-:W-:-:S05]  /*0280*/  IMAD.WIDE.U32 R2, R2, 0x4, R4 ;  /* 0x0000000402027825 */ /* 0x001fca00078e0004 */
[----:B------:R-:W-:Y:S01]  /*0290*/  STG.E desc[UR4][R2.64], R9 ;  /* 0x0000000902007986 */ /* 0x000fe2000c101904 */
[----:B------:R-:W-:Y:S05]  /*02a0*/  EXIT ;  /* 0x000000000000794d */ /* 0x000fea0003800000 */
        .weak           $__internal_0_$__cuda_sm3x_div_rn_noftz_f32_slowpath
        .type           $__internal_0_$__cuda_sm3x_div_rn_noftz_f32_slowpath,@function
        .size           $__internal_0_$__cuda_sm3x_div_rn_noftz_f32_slowpath,(.L_x_137 - $__internal_0_$__cuda_sm3x_div_rn_noftz_f32_slowpath)
$__internal_0_$__cuda_sm3x_div_rn_noftz_f32_slowpath:
[----:B------:R-:W-:Y:S01]  /*02b0*/  SHF.R.U32.HI R5, RZ, 0x17, R7 ;  /* 0x00000017ff057819 */ /* 0x000fe20000011607 */
[----:B------:R-:W-:Y:S01]  /*02c0*/  BSSY.RECONVERGENT B1, `(.L_x_2) ;  /* 0x0000064000017945 */ /* 0x000fe20003800200 */
[--C-:B------:R-:W-:Y:S01]  /*02d0*/  SHF.R.U32.HI R3, RZ, 0x17, R0.reuse ;  /* 0x00000017ff037819 */ /* 0x100fe20000011600 */
[----:B------:R-:W-:Y:S01]  /*02e0*/  IMAD.MOV.U32 R6, RZ, RZ, R0 ;  /* 0x000000ffff067224 */ /* 0x000fe200078e0000 */
[----:B------:R-:W-:Y:S02]  /*02f0*/  LOP3.LUT R12, R5, 0xff, RZ, 0xc0, !PT ;  /* 0x000000ff050c7812 */ /* 0x000fe400078ec0ff */
[----:B------:R-:W-:-:S03]  /*0300*/  LOP3.LUT R5, R3, 0xff, RZ, 0xc0, !PT ;  /* 0x000000ff03057812 */ /* 0x000fc600078ec0ff */
[----:B------:R-:W-:Y:S02]  /*0310*/  VIADD R10, R12, 0xffffffff ;  /* 0xffffffff0c0a7836 */ /* 0x000fe40000000000 */
[----:B------:R-:W-:-:S03]  /*0320*/  VIADD R9, R5, 0xffffffff ;  /* 0xffffffff05097836 */ /* 0x000fc60000000000 */
[----:B------:R-:W-:-:S04]  /*0330*/  ISETP.GT.U32.AND P0, PT, R10, 0xfd, PT ;  /* 0x000000fd0a00780c */ /* 0x000fc80003f04070 */
[----:B------:R-:W-:-:S13]  /*0340*/  ISETP.GT.U32.OR P0, PT, R9, 0xfd, P0 ;  /* 0x000000fd0900780c */ /* 0x000fda0000704470 */
[----:B------:R-:W-:Y:S01]  /*0350*/  @!P0 IMAD.MOV.U32 R8, RZ, RZ, RZ ;  /* 0x000000ffff088224 */ /* 0x000fe200078e00ff */
[----:B------:R-:W-:Y:S06]  /*0360*/  @!P0 BRA `(.L_x_3) ;  /* 0x0000000000608947 */ /* 0x000fec0003800000 */
[----:B------:R-:W-:Y:S01]  /*0370*/  FSETP.GTU.FTZ.AND P0, PT, |R0|, +INF , PT ;  /* 0x7f8000000000780b */ /* 0x000fe20003f1c200 */
[----:B------:R-:W-:Y:S01]  /*0380*/  IMAD.MOV.U32 R3, RZ, RZ, R7 ;  /* 0x000000ffff037224 */ /* 0x000fe200078e0007 */
[----:B------:R-:W-:-:S04]  /*0390*/  FSETP.GTU.FTZ.AND P1, PT, |R7|, +INF , PT ;  /* 0x7f8000000700780b */ /* 0x000fc80003f3c200 */
[----:B------:R-:W-:-:S13]  /*03a0*/  PLOP3.LUT P0, PT, P0, P1, PT, 0xf8, 0x8f ;  /* 0x00000000008f781c */ /* 0x000fda0000703f70 */
[----:B------:R-:W-:Y:S05]  /*03b0*/  @P0 BRA `(.L_x_4) ;  /* 0x00000004004c0947 */ /* 0x000fea0003800000 */
[----:B------:R-:W-:-:S13]  /*03c0*/  LOP3.LUT P0, RZ, R7, 0x7fffffff, R6, 0xc8, !PT ;  /* 0x7fffffff07ff7812 */ /* 0x000fda000780c806 */
[----:B------:R-:W-:Y:S05]  /*03d0*/  @!P0 BRA `(.L_x_5) ;  /* 0x00000004003c8947 */ /* 0x000fea0003800000 */
[C---:B------:R-:W-:Y:S02]  /*03e0*/  FSETP.NEU.FTZ.AND P2, PT, |R0|.reuse, +INF , PT ;  /* 0x7f8000000000780b */ /* 0x040fe40003f5d200 */
[----:B------:R-:W-:Y:S02]  /*03f0*/  FSETP.NEU.FTZ.AND P1, PT, |R3|, +INF , PT ;  /* 0x7f8000000300780b */ /* 0x000fe40003f3d200 */
[----:B------:R-:W-:-:S11]  /*0400*/  FSETP.NEU.FTZ.AND P0, PT, |R0|, +INF , PT ;  /* 0x7f8000000000780b */ /* 0x000fd60003f1d200 */
[----:B------:R-:W-:Y:S05]  /*0410*/  @!P1 BRA !P2, `(.L_x_5) ;  /* 0x00000004002c9947 */ /* 0x000fea0005000000 */
[----:B------:R-:W-:-:S04]  /*0420*/  LOP3.LUT P2, RZ, R6, 0x7fffffff, RZ, 0xc0, !PT ;  /* 0x7fffffff06ff7812 */ /* 0x000fc8000784c0ff */
[----:B------:R-:W-:-:S13]  /*0430*/  PLOP3.LUT P1, PT, P1, P2, PT, 0x2f, 0xf2 ;  /* 0x0000000000f2781c */ /* 0x000fda0000f24577 */
[----:B------:R-:W-:Y:S05]  /*0440*/  @P1 BRA `(.L_x_6) ;  /* 0x0000000400181947 */ /* 0x000fea0003800000 */
[----:B------:R-:W-:-:S04]  /*0450*/  LOP3.LUT P1, RZ, R7, 0x7fffffff, RZ, 0xc0, !PT ;  /* 0x7fffffff07ff7812 */ /* 0x000fc8000782c0ff */
[----:B------:R-:W-:-:S13]  /*0460*/  PLOP3.LUT P0, PT, P0, P1, PT, 0x2f, 0xf2 ;  /* 0x0000000000f2781c */ /* 0x000fda0000702577 */
[----:B------:R-:W-:Y:S05]  /*0470*/  @P0 BRA `(.L_x_7) ;  /* 0x0000000400000947 */ /* 0x000fea0003800000 */
[----:B------:R-:W-:Y:S02]  /*0480*/  ISETP.GE.AND P0, PT, R9, RZ, PT ;  /* 0x000000ff0900720c */ /* 0x000fe40003f06270 */
[----:B------:R-:W-:-:S11]  /*0490*/  ISETP.GE.AND P1, PT, R10, RZ, PT ;  /* 0x000000ff0a00720c */ /* 0x000fd60003f26270 */
[----:B------:R-:W-:Y:S02]  /*04a0*/  @P0 IMAD.MOV.U32 R8, RZ, RZ, RZ ;  /* 0x000000ffff080224 */ /* 0x000fe400078e00ff */
[----:B------:R-:W-:Y:S01]  /*04b0*/  @!P0 FFMA R6, R0, 1.84467440737095516160e+19, RZ ;  /* 0x5f80000000068823 */ /* 0x000fe200000000ff */
[----:B------:R-:W-:Y:S02]  /*04c0*/  @!P0 IMAD.MOV.U32 R8, RZ, RZ, -0x40 ;  /* 0xffffffc0ff088424 */ /* 0x000fe400078e00ff */
[----:B------:R-:W-:Y:S02]  /*04d0*/  @!P1 FFMA R7, R3, 1.84467440737095516160e+19, RZ ;  /* 0x5f80000003079823 */ /* 0x000fe400000000ff */
[----:B------:R-:W-:-:S07]  /*04e0*/  @!P1 VIADD R8, R8, 0x40 ;  /* 0x0000004008089836 */ /* 0x000fce0000000000 */
.L_x_3:
[----:B------:R-:W-:Y:S01]  /*04f0*/  LEA R0, R12, 0xc0800000, 0x17 ;  /* 0xc08000000c007811 */ /* 0x000fe200078eb8ff */
[----:B------:R-:W-:Y:S01]  /*0500*/  VIADD R5, R5, 0xffffff81 ;  /* 0xffffff8105057836 */ /* 0x000fe20000000000 */
[----:B------:R-:W-:Y:S03]  /*0510*/  BSSY.RECONVERGENT B2, `(.L_x_8) ;  /* 0x0000035000027945 */ /* 0x000fe60003800200 */
[----:B------:R-:W-:Y:S02]  /*0520*/  IMAD.IADD R7, R7, 0x1, -R0 ;  /* 0x0000000107077824 */ /* 0x000fe400078e0a00 */
[C---:B------:R-:W-:Y:S01]  /*0530*/  IMAD R0, R5.reuse, -0x800000, R6 ;  /* 0xff80000005007824 */ /* 0x040fe200078e0206 */
[----:B------:R-:W-:Y:S01]  /*0540*/  IADD3 R5, PT, PT, R5, 0x7f, -R12 ;  /* 0x0000007f05057810 */ /* 0x000fe20007ffe80c */
[----:B------:R-:W0:Y:S01]  /*0550*/  MUFU.RCP R3, R7 ;  /* 0x0000000700037308 */ /* 0x000e220000001000 */
[----:B------:R-:W-:-:S03]  /*0560*/  FADD.FTZ R9, -R7, -RZ ;  /* 0x800000ff07097221 */ /* 0x000fc60000010100 */
[----:B------:R-:W-:Y:S02]  /*0570*/  IMAD.IADD R5, R5, 0x1, R8 ;  /* 0x0000000105057824 */ /* 0x000fe400078e0208 */
[----:B0-----:R-:W-:-:S04]  /*0580*/  FFMA R10, R3, R9, 1 ;  /* 0x3f800000030a7423 */ /* 0x001fc80000000009 */
[----:B------:R-:W-:-:S04]  /*0590*/  FFMA R10, R3, R10, R3 ;  /* 0x0000000a030a7223 */ /* 0x000fc80000000003 */
[----:B------:R-:W-:-:S04]  /*05a0*/  FFMA R3, R0, R10, RZ ;  /* 0x0000000a00037223 */ /* 0x000fc800000000ff */
[----:B------:R-:W-:-:S04]  /*05b0*/  FFMA R6, R9, R3, R0 ;  /* 0x0000000309067223 */ /* 0x000fc80000000000 */
[----:B------:R-:W-:-:S04]  /*05c0*/  FFMA R11, R10, R6, R3 ;  /* 0x000000060a0b7223 */ /* 0x000fc80000000003 */
[----:B------:R-:W-:-:S04]  /*05d0*/  FFMA R6, R9, R11, R0 ;  /* 0x0000000b09067223 */ /* 0x000fc80000000000 */
[----:B------:R-:W-:-:S05]  /*05e0*/  FFMA R0, R10, R6, R11 ;  /* 0x000000060a007223 */ /* 0x000fca000000000b */
[----:B------:R-:W-:-:S04]  /*05f0*/  SHF.R.U32.HI R3, RZ, 0x17, R0 ;  /* 0x00000017ff037819 */ /* 0x000fc80000011600 */
[----:B------:R-:W-:-:S05]  /*0600*/  LOP3.LUT R3, R3, 0xff, RZ, 0xc0, !PT ;  /* 0x000000ff03037812 */ /* 0x000fca00078ec0ff */
[----:B------:R-:W-:-:S04]  /*0610*/  IMAD.IADD R7, R3, 0x1, R5 ;  /* 0x0000000103077824 */ /* 0x000fc800078e0205 */
[----:B------:R-:W-:-:S05]  /*0620*/  VIADD R3, R7, 0xffffffff ;  /* 0xffffffff07037836 */ /* 0x000fca0000000000 */
[----:B------:R-:W-:-:S13]  /*0630*/  ISETP.GE.U32.AND P0, PT, R3, 0xfe, PT ;  /* 0x000000fe0300780c */ /* 0x000fda0003f06070 */
[----:B------:R-:W-:Y:S05]  /*0640*/  @!P0 BRA `(.L_x_9) ;  /* 0x0000000000808947 */ /* 0x000fea0003800000 */
[----:B------:R-:W-:-:S13]  /*0650*/  ISETP.GT.AND P0, PT, R7, 0xfe, PT ;  /* 0x000000fe0700780c */ /* 0x000fda0003f04270 */
[----:B------:R-:W-:Y:S05]  /*0660*/  @P0 BRA `(.L_x_10) ;  /* 0x00000000006c0947 */ /* 0x000fea0003800000 */
[----:B------:R-:W-:-:S13]  /*0670*/  ISETP.GE.AND P0, PT, R7, 0x1, PT ;  /* 0x000000010700780c */ /* 0x000fda0003f06270 */
[----:B------:R-:W-:Y:S05]  /*0680*/  @P0 BRA `(.L_x_11) ;  /* 0x0000000000740947 */ /* 0x000fea0003800000 */
[----:B------:R-:W-:Y:S02]  /*0690*/  ISETP.GE.AND P0, PT, R7, -0x18, PT ;  /* 0xffffffe80700780c */ /* 0x000fe40003f06270 */
[----:B------:R-:W-:-:S11]  /*06a0*/  LOP3.LUT R0, R0, 0x80000000, RZ, 0xc0, !PT ;  /* 0x8000000000007812 */ /* 0x000fd600078ec0ff */
[----:B------:R-:W-:Y:S05]  /*06b0*/  @!P0 BRA `(.L_x_11) ;  /* 0x0000000000688947 */ /* 0x000fea0003800000 */
[CC--:B------:R-:W-:Y:S01]  /*06c0*/  FFMA.RZ R3, R10.reuse, R6.reuse, R11 ;  /* 0x000000060a037223 */ /* 0x0c0fe2000000c00b */
[C---:B------:R-:W-:Y:S01]  /*06d0*/  VIADD R8, R7.reuse, 0x20 ;  /* 0x0000002007087836 */ /* 0x040fe20000000000 */
[C---:B------:R-:W-:Y:S02]  /*06e0*/  ISETP.NE.AND P2, PT, R7.reuse, RZ, PT ;  /* 0x000000ff0700720c */ /* 0x040fe40003f45270 */
[----:B------:R-:W-:Y:S01]  /*06f0*/  ISETP.NE.AND P1, PT, R7, RZ, PT ;  /* 0x000000ff0700720c */ /* 0x000fe20003f25270 */
[----:B------:R-:W-:Y:S01]  /*0700*/  IMAD.MOV R7, RZ, RZ, -R7 ;  /* 0x000000ffff077224 */ /* 0x000fe200078e0a07 */
[----:B------:R-:W-:Y:S01]  /*0710*/  LOP3.LUT R5, R3, 0x7fffff, RZ, 0xc0, !PT ;  /* 0x007fffff03057812 */ /* 0x000fe200078ec0ff */
[CCC-:B------:R-:W-:Y:S01]  /*0720*/  FFMA.RP R3, R10.reuse, R6.reuse, R11.reuse ;  /* 0x000000060a037223 */ /* 0x1c0fe2000000800b */
[----:B------:R-:W-:Y:S02]  /*0730*/  FFMA.RM R6, R10, R6, R11 ;  /* 0x000000060a067223 */ /* 0x000fe4000000400b */
[----:B------:R-:W-:-:S03]  /*0740*/  LOP3.LUT R5, R5, 0x800000, RZ, 0xfc, !PT ;  /* 0x0080000005057812 */ /* 0x000fc600078efcff */
[----:B------:R-:W-:Y:S02]  /*0750*/  FSETP.NEU.FTZ.AND P0, PT, R3, R6, PT ;  /* 0x000000060300720b */ /* 0x000fe40003f1d000 */
[----:B------:R-:W-:Y:S02]  /*0760*/  SHF.L.U32 R8, R5, R8, RZ ;  /* 0x0000000805087219 */ /* 0x000fe400000006ff */
[----:B------:R-:W-:Y:S02]  /*0770*/  SEL R6, R7, RZ, P2 ;  /* 0x000000ff07067207 */ /* 0x000fe40001000000 */
[----:B------:R-:W-:Y:S02]  /*0780*/  ISETP.NE.AND P1, PT, R8, RZ, P1 ;  /* 0x000000ff0800720c */ /* 0x000fe40000f25270 */
[----:B------:R-:W-:Y:S02]  /*0790*/  SHF.R.U32.HI R6, RZ, R6, R5 ;  /* 0x00000006ff067219 */ /* 0x000fe40000011605 */
[----:B------:R-:W-:-:S02]  /*07a0*/  PLOP3.LUT P0, PT, P0, P1, PT, 0xf8, 0x8f ;  /* 0x00000000008f781c */ /* 0x000fc40000703f70 */
[----:B------:R-:W-:Y:S02]  /*07b0*/  SHF.R.U32.HI R8, RZ, 0x1, R6 ;  /* 0x00000001ff087819 */ /* 0x000fe40000011606 */
[----:B------:R-:W-:-:S04]  /*07c0*/  SEL R3, RZ, 0x1, !P0 ;  /* 0x00000001ff037807 */ /* 0x000fc80004000000 */
[----:B------:R-:W-:-:S04]  /*07d0*/  LOP3.LUT R3, R3, 0x1, R8, 0xf8, !PT ;  /* 0x0000000103037812 */ /* 0x000fc800078ef808 */
[----:B------:R-:W-:-:S05]  /*07e0*/  LOP3.LUT R3, R3, R6, RZ, 0xc0, !PT ;  /* 0x0000000603037212 */ /* 0x000fca00078ec0ff */
[----:B------:R-:W-:-:S05]  /*07f0*/  IMAD.IADD R3, R8, 0x1, R3 ;  /* 0x0000000108037824 */ /* 0x000fca00078e0203 */
[----:B------:R-:W-:Y:S01]  /*0800*/  LOP3.LUT R0, R3, R0, RZ, 0xfc, !PT ;  /* 0x0000000003007212 */ /* 0x000fe200078efcff */
[----:B------:R-:W-:Y:S06]  /*0810*/  BRA `(.L_x_11) ;  /* 0x0000000000107947 */ /* 0x000fec0003800000 */
.L_x_10:
[----:B------:R-:W-:-:S04]  /*0820*/  LOP3.LUT R0, R0, 0x80000000, RZ, 0xc0, !PT ;  /* 0x8000000000007812 */ /* 0x000fc800078ec0ff */
[----:B------:R-:W-:Y:S01]  /*0830*/  LOP3.LUT R0, R0, 0x7f800000, RZ, 0xfc, !PT ;  /* 0x7f80000000007812 */ /* 0x000fe200078efcff */
[----:B------:R-:W-:Y:S06]  /*0840*/  BRA `(.L_x_11) ;  /* 0x0000000000047947 */ /* 0x000fec0003800000 */
.L_x_9:
[----:B------:R-:W-:-:S07]  /*0850*/  IMAD R0, R5, 0x800000, R0 ;  /* 0x0080000005007824 */ /* 0x000fce00078e0200 */
.L_x_11:
[----:B------:R-:W-:Y:S05]  /*0860*/  BSYNC.RECONVERGENT B2 ;  /* 0x0000000000027941 */ /* 0x000fea0003800200 */
.L_x_8:
[----:B------:R-:W-:Y:S05]  /*0870*/  BRA `(.L_x_12) ;  /* 0x0000000000207947 */ /* 0x000fea0003800000 */
.L_x_7:
[----:B------:R-:W-:-:S04]  /*0880*/  LOP3.LUT R0, R7, 0x80000000, R6, 0x48, !PT ;  /* 0x8000000007007812 */ /* 0x000fc800078e4806 */
[----:B------:R-:W-:Y:S01]  /*0890*/  LOP3.LUT R0, R0, 0x7f800000, RZ, 0xfc, !PT ;  /* 0x7f80000000007812 */ /* 0x000fe200078efcff */
[----:B------:R-:W-:Y:S06]  /*08a0*/  BRA `(.L_x_12) ;  /* 0x0000000000147947 */ /* 0x000fec0003800000 */
.L_x_6:
[----:B------:R-:W-:Y:S01]  /*08b0*/  LOP3.LUT R0, R7, 0x80000000, R6, 0x48, !PT ;  /* 0x8000000007007812 */ /* 0x000fe200078e4806 */
[----:B------:R-:W-:Y:S06]  /*08c0*/  BRA `(.L_x_12) ;  /* 0x00000000000c7947 */ /* 0x000fec0003800000 */
.L_x_5:
[----:B------:R-:W0:Y:S01]  /*08d0*/  MUFU.RSQ R0, -QNAN ;  /* 0xffc0000000007908 */ /* 0x000e220000001400 */
[----:B------:R-:W-:Y:S05]  /*08e0*/  BRA `(.L_x_12) ;  /* 0x0000000000047947 */ /* 0x000fea0003800000 */
.L_x_4:
[----:B------:R-:W-:-:S07]  /*08f0*/  FADD.FTZ R0, R0, R3 ;  /* 0x0000000300007221 */ /* 0x000fce0000010000 */
.L_x_12:
[----:B------:R-:W-:Y:S05]  /*0900*/  BSYNC.RECONVERGENT B1 ;  /* 0x0000000000017941 */ /* 0x000fea0003800200 */
.L_x_2:
[----:B------:R-:W-:-:S04]  /*0910*/  IMAD.MOV.U32 R5, RZ, RZ, 0x0 ;  /* 0x00000000ff057424 */ /* 0x000fc800078e00ff */
[----:B0-----:R-:W-:Y:S05]  /*0920*/  RET.REL.NODEC R4 `(_Z25kernel_processOverlapAreaPfPiiiiS_) ;  /* 0xfffffff404b47950 */ /* 0x001fea0003c3ffff */
.L_x_13:
[----:B------:R-:W-:-:S00]  /*0930*/  BRA `(.L_x_13) ;  /* 0xfffffffc00fc7947 */ /* 0x000fc0000383ffff */
[----:B------:R-:W-:-:S00]  /*0940*/  NOP ;  /* 0x0000000000007918 */ /* 0x000fc00000000000 */
        /* <DEDUP_REMOVED lines=11> */
.L_x_137:


//--------------------- .text._Z17kernel_estimateHFPfS_PiS0_S_iiiiiiS_S0_ --------------------------
	.section	.text._Z17kernel_estimateHFPfS_PiS0_S_iiiiiiS_S0_,"ax",@progbits
	.align	128
        .global         _Z17kernel_estimateHFPfS_PiS0_S_iiiiiiS_S0_
        .type           _Z17kernel_estimateHFPfS_PiS0_S_iiiiiiS_S0_,@function
        .size           _Z17kernel_estimateHFPfS_PiS0_S_iiiiiiS_S0_,(.L_x_140 - _Z17kernel_estimateHFPfS_PiS0_S_iiiiiiS_S0_)
        .other          _Z17kernel_estimateHFPfS_PiS0_S_iiiiiiS_S0_,@"STO_CUDA_ENTRY STV_DEFAULT"
_Z17kernel_estimateHFPfS_PiS0_S_iiiiiiS_S0_:
.text._Z17kernel_estimateHFPfS_PiS0_S_iiiiiiS_S0_:
[----:B------:R-:W0:Y:S01]  /*0000*/  LDC R1, c[0x0][0x37c] ;  /* 0x0000df00ff017b82 */ /* 0x000e220000000800 */
[----:B------:R-:W1:Y:S07]  /*0010*/  S2R R3, SR_TID.X ;  /* 0x0000000000037919 */ /* 0x000e6e0000002100 */
[----:B------:R-:W1:Y:S01]  /*0020*/  S2UR UR4, SR_CTAID.X ;  /* 0x00000000000479c3 */ /* 0x000e620000002500 */
[----:B------:R-:W2:Y:S07]  /*0030*/  LDCU UR5, c[0x0][0x3bc] ;  /* 0x00007780ff0577ac */ /* 0x000eae0008000800 */
[----:B------:R-:W1:Y:S02]  /*0040*/  LDC R2, c[0x0][0x360] ;  /* 0x0000d800ff027b82 */ /* 0x000e640000000800 */
[----:B-1----:R-:W-:-:S05]  /*0050*/  IMAD R2, R2, UR4, R3 ;  /* 0x0000000402027c24 */ /* 0x002fca000f8e0203 */
[----:B--2---:R-:W-:-:S13]  /*0060*/  ISETP.GE.U32.AND P0, PT, R2, UR5, PT ;  /* 0x0000000502007c0c */ /* 0x004fda000bf06070 */
[----:B0-----:R-:W-:Y:S05]  /*0070*/  @P0 EXIT ;  /* 0x000000000000094d */ /* 0x001fea0003800000 */
[----:B------:R-:W0:Y:S01]  /*0080*/  LDCU UR4, c[0x0][0x3ac] ;  /* 0x00007580ff0477ac */ /* 0x000e220008000800 */
[----:B------:R-:W-:Y:S01]  /*0090*/  MOV R0, 0x0 ;  /* 0x0000000000007802 */ /* 0x000fe20000000f00 */
[----:B------:R-:W1:Y:S03]  /*00a0*/  LDCU.64 UR36, c[0x0][0x358] ;  /* 0x00006b00ff2477ac */ /* 0x000e660008000a00 */
[----:B------:R2:W3:Y:S01]  /*00b0*/  LDC.64 R6, c[0x4][R0] ;  /* 0x0100000000067b82 */ /* 0x0004e20000000a00 */
[----:B0-----:R-:W-:-:S06]  /*00c0*/  UIMAD.WIDE UR4, UR4, 0x4, URZ ;  /* 0x00000004040478a5 */ /* 0x001fcc000f8e02ff */
[----:B------:R-:W-:Y:S01]  /*00d0*/  MOV R9, UR5 ;  /* 0x0000000500097c02 */ /* 0x000fe20008000f00 */
[----:B------:R-:W-:Y:S01]  /*00e0*/  IMAD.U32 R8, RZ, RZ, UR4 ;  /* 0x00000004ff087e24 */ /* 0x000fe2000f8e00ff */
[----:B------:R-:W-:Y:S02]  /*00f0*/  MOV R5, UR5 ;  /* 0x0000000500057c02 */ /* 0x000fe40008000f00 */
[----:B------:R-:W-:Y:S02]  /*0100*/  MOV R4, UR4 ;  /* 0x0000000400047c02 */ /* 0x000fe40008000f00 */
[----:B-12---:R-:W-:-:S07]  /*0110*/  MOV R5, R9 ;  /* 0x0000000900057202 */ /* 0x006fce0000000f00 */
[----:B------:R-:W-:-:S07]  /*0120*/  LEPC R20, `(.L_x_14) ;  /* 0x000000001014794e */ /* 0x000fce0000000000 */
[----:B---3--:R-:W-:Y:S05]  /*0130*/  CALL.ABS.NOINC R6 ;  /* 0x0000000006007343 */ /* 0x008fea0003c00000 */
.L_x_14:
[----:B------:R-:W0:Y:S01]  /*0140*/  LDC.64 R8, c[0x0][0x3a8] ;  /* 0x0000ea00ff087b82 */ /* 0x000e220000000a00 */
[----:B------:R-:W-:Y:S01]  /*0150*/  IMAD.MOV.U32 R23, RZ, RZ, RZ ;  /* 0x000000ffff177224 */ /* 0x000fe200078e00ff */
[----:B------:R-:W-:Y:S02]  /*0160*/  MOV R18, R4 ;  /* 0x0000000400127202 */ /* 0x000fe40000000f00 */
[----:B------:R-:W-:Y:S02]  /*0170*/  MOV R19, R5 ;  /* 0x0000000500137202 */ /* 0x000fe40000000f00 */
[----:B0-----:R-:W-:Y:S01]  /*0180*/  ISETP.NE.AND P0, PT, R9, RZ, PT ;  /* 0x000000ff0900720c */ /* 0x001fe20003f05270 */
[----:B------:R-:W-:-:S04]  /*0190*/  IMAD R22, R8, R8, RZ ;  /* 0x0000000808167224 */ /* 0x000fc800078e02ff */
[----:B------:R-:W-:-:S08]  /*01a0*/  IMAD R25, R22, R9, RZ ;  /* 0x0000000916197224 */ /* 0x000fd000078e02ff */
[----:B------:R-:W-:Y:S05]  /*01b0*/  @!P0 BRA `(.L_x_15) ;  /* 0x0000000c00648947 */ /* 0x000fea0003800000 */
[----:B------:R-:W0:Y:S01]  /*01c0*/  I2F.F64 R4, R8 ;  /* 0x0000000800047312 */ /* 0x000e220000201c00 */
[----:B------:R-:W-:Y:S01]  /*01d0*/  UMOV UR4, 0xeb851eb8 ;  /* 0xeb851eb800047882 */ /* 0x000fe20000000000 */
[----:B------:R-:W-:Y:S01]  /*01e0*/  UMOV UR5, 0x3fdeb851 ;  /* 0x3fdeb85100057882 */ /* 0x000fe20000000000 */
[----:B------:R-:W-:Y:S01]  /*01f0*/  BSSY.RECONVERGENT B0, `(.L_x_16) ;  /* 0x0000006000007945 */ /* 0x000fe20003800200 */
[----:B------:R-:W-:Y:S01]  /*0200*/  MOV R0, 0x250 ;  /* 0x0000025000007802 */ /* 0x000fe20000000f00 */
[----:B0-----:R-:W-:-:S08]  /*0210*/  DMUL R6, R4, UR4 ;  /* 0x0000000404067c28 */ /* 0x001fd00008000000 */
[----:B------:R-:W-:-:S08]  /*0220*/  DMUL R4, R4, R6 ;  /* 0x0000000604047228 */ /* 0x000fd00000000000 */
[----:B------:R-:W-:-:S11]  /*0230*/  DADD R28, -RZ, |R4| ;  /* 0x00000000ff1c7229 */ /* 0x000fd60000000504 */
[----:B------:R-:W-:Y:S05]  /*0240*/  CALL.REL.NOINC `($_Z17kernel_estimateHFPfS_PiS0_S_iiiiiiS_S0_$__internal_accurate_pow) ;  /* 0x0000005800fc7944 */ /* 0x000fea0003c00000 */
[----:B------:R-:W-:Y:S05]  /*0250*/  BSYNC.RECONVERGENT B0 ;  /* 0x0000000000007941 */ /* 0x000fea0003800200 */
.L_x_16:
[C---:B------:R-:W-:Y:S01]  /*0260*/  DADD R6, R4.reuse, 2 ;  /* 0x4000000004067429 */ /* 0x040fe20000000000 */
[----:B------:R-:W-:Y:S01]  /*0270*/  BSSY.RECONVERGENT B0, `(.L_x_15) ;  /* 0x00000cd000007945 */ /* 0x000fe20003800200 */
[C---:B------:R-:W-:Y:S01]  /*0280*/  DSETP.NEU.AND P1, PT, R4.reuse, RZ, PT ;  /* 0x000000ff0400722a */ /* 0x040fe20003f2d000 */
[----:B------:R-:W-:Y:S01]  /*0290*/  IMAD.MOV.U32 R23, RZ, RZ, RZ ;  /* 0x000000ffff177224 */ /* 0x000fe200078e00ff */
[----:B------:R-:W-:-:S04]  /*02a0*/  DSETP.NAN.AND P0, PT, R4, R4, PT ;  /* 0x000000040400722a */ /* 0x000fc80003f08000 */
[----:B------:R-:W-:Y:S02]  /*02b0*/  FSEL R3, R16, RZ, P1 ;  /* 0x000000ff10037208 */ /* 0x000fe40000800000 */
[----:B------:R-:W-:Y:S01]  /*02c0*/  LOP3.LUT R0, R7, 0x7ff00000, RZ, 0xc0, !PT ;  /* 0x7ff0000007007812 */ /* 0x000fe200078ec0ff */
[C---:B------:R-:W-:Y:S01]  /*02d0*/  DADD R6, R4.reuse, 2 ;  /* 0x4000000004067429 */ /* 0x040fe20000000000 */
[----:B------:R-:W-:Y:S01]  /*02e0*/  FSEL R17, R17, RZ, P1 ;  /* 0x000000ff11117208 */ /* 0x000fe20000800000 */
[----:B------:R-:W-:Y:S01]  /*02f0*/  DSETP.NEU.AND P1, PT, |R4|, +INF , PT ;  /* 0x7ff000000400742a */ /* 0x000fe20003f2d200 */
[----:B------:R-:W-:-:S07]  /*0300*/  ISETP.NE.AND P2, PT, R0, 0x7ff00000, PT ;  /* 0x7ff000000000780c */ /* 0x000fce0003f45270 */
[----:B------:R-:W-:Y:S02]  /*0310*/  FSEL R0, R6, R3, P0 ;  /* 0x0000000306007208 */ /* 0x000fe40000000000 */
[----:B------:R-:W-:Y:S01]  /*0320*/  FSEL R6, R7, R17, P0 ;  /* 0x0000001107067208 */ /* 0x000fe20000000000 */
[----:B------:R-:W-:Y:S01]  /*0330*/  DSETP.NEU.AND P0, PT, R4, 1, PT ;  /* 0x3ff000000400742a */ /* 0x000fe20003f0d000 */
[----:B------:R-:W-:Y:S02]  /*0340*/  IMAD R4, R2, R25, RZ ;  /* 0x0000001902047224 */ /* 0x000fe400078e02ff */
[----:B------:R-:W-:Y:S02]  /*0350*/  @!P2 FSEL R3, R0, RZ, P1 ;  /* 0x000000ff0003a208 */ /* 0x000fe40000800000 */
[----:B------:R-:W-:Y:S02]  /*0360*/  @!P2 FSEL R17, R6, +QNAN , P1 ;  /* 0x7ff000000611a808 */ /* 0x000fe40000800000 */
[----:B------:R-:W-:Y:S01]  /*0370*/  MOV R5, RZ ;  /* 0x000000ff00057202 */ /* 0x000fe20000000f00 */
[----:B------:R-:W-:Y:S01]  /*0380*/  IMAD.MOV.U32 R6, RZ, RZ, R3 ;  /* 0x000000ffff067224 */ /* 0x000fe200078e0003 */
[----:B------:R-:W-:-:S02]  /*0390*/  MOV R7, R17 ;  /* 0x0000001100077202 */ /* 0x000fc40000000f00 */
[----:B------:R-:W-:-:S04]  /*03a0*/  VIMNMX.U32 R3, PT, PT, R22, 0x1, !PT ;  /* 0x0000000116037848 */ /* 0x000fc80007fe0000 */
[----:B------:R-:W-:Y:S01]  /*03b0*/  DADD R6, R6, R6 ;  /* 0x0000000006067229 */ /* 0x000fe20000000006 */
[----:B------:R-:W-:-:S09]  /*03c0*/  LOP3.LUT R24, R3, 0xfffffffc, RZ, 0xc0, !PT ;  /* 0xfffffffc03187812 */ /* 0x000fd200078ec0ff */
[----:B------:R-:W-:Y:S02]  /*03d0*/  FSEL R6, R6, RZ, P0 ;  /* 0x000000ff06067208 */ /* 0x000fe40000000000 */
[----:B------:R-:W-:-:S07]  /*03e0*/  FSEL R7, R7, 2, P0 ;  /* 0x4000000007077808 */ /* 0x000fce0000000000 */
.L_x_28:
[----:B------:R-:W0:Y:S01]  /*03f0*/  LDC.64 R10, c[0x0][0x388] ;  /* 0x0000e200ff0a7b82 */ /* 0x000e220000000a00 */
[----:B------:R-:W1:Y:S02]  /*0400*/  LDCU UR4, c[0x0][0x3bc] ;  /* 0x00007780ff0477ac */ /* 0x000e640008000800 */
[----:B-1----:R-:W-:-:S04]  /*0410*/  IMAD R32, R5, UR4, R2 ;  /* 0x0000000405207c24 */ /* 0x002fc8000f8e0202 */
[----:B0-----:R-:W-:-:S05]  /*0420*/  IMAD.WIDE.U32 R10, R32, 0x4, R10 ;  /* 0x00000004200a7825 */ /* 0x001fca00078e000a */
[----:B------:R-:W2:Y:S01]  /*0430*/  LDG.E R33, desc[UR36][R10.64] ;  /* 0x000000240a217981 */ /* 0x000ea2000c1e1900 */
[----:B------:R-:W-:Y:S01]  /*0440*/  BSSY.RECONVERGENT B1, `(.L_x_17) ;  /* 0x0000005000017945 */ /* 0x000fe20003800200 */
[----:B------:R-:W-:Y:S01]  /*0450*/  MOV R0, 0x490 ;  /* 0x0000049000007802 */ /* 0x000fe20000000f00 */
[----:B--2---:R-:W0:Y:S02]  /*0460*/  F2F.F64.F32 R8, R33 ;  /* 0x0000002100087310 */ /* 0x004e240000201800 */
[----:B0-----:R-:W-:-:S11]  /*0470*/  DADD R28, -RZ, |R8| ;  /* 0x00000000ff1c7229 */ /* 0x001fd60000000508 */
[----:B------:R-:W-:Y:S05]  /*0480*/  CALL.REL.NOINC `($_Z17kernel_estimateHFPfS_PiS0_S_iiiiiiS_S0_$__internal_accurate_pow) ;  /* 0x00000058006c7944 */ /* 0x000fea0003c00000 */
[----:B------:R-:W-:Y:S05]  /*0490*/  BSYNC.RECONVERGENT B1 ;  /* 0x0000000000017941 */ /* 0x000fea0003800200 */
.L_x_17:
[----:B------:R-:W0:Y:S01]  /*04a0*/  MUFU.RCP64H R11, R7 ;  /* 0x00000007000b7308 */ /* 0x000e220000001800 */
[----:B------:R-:W-:Y:S01]  /*04b0*/  DADD R14, R8, 2 ;  /* 0x40000000080e7429 */ /* 0x000fe20000000000 */
[----:B------:R-:W-:Y:S01]  /*04c0*/  MOV R10, 0x1 ;  /* 0x00000001000a7802 */ /* 0x000fe20000000f00 */
[----:B------:R-:W-:Y:S01]  /*04d0*/  BSSY.RECONVERGENT B1, `(.L_x_18) ;  /* 0x0000010000017945 */ /* 0x000fe20003800200 */
[----:B------:R-:W-:-:S04]  /*04e0*/  FSETP.NEU.AND P0, PT, R33, RZ, PT ;  /* 0x000000ff2100720b */ /* 0x000fc80003f0d000 */
[----:B------:R-:W-:Y:S02]  /*04f0*/  FSEL R16, R16, RZ, P0 ;  /* 0x000000ff10107208 */ /* 0x000fe40000000000 */
[----:B------:R-:W-:Y:S02]  /*0500*/  FSEL R17, R17, RZ, P0 ;  /* 0x000000ff11117208 */ /* 0x000fe40000000000 */
[----:B------:R-:W-:-:S04]  /*0510*/  LOP3.LUT R14, R15, 0x7ff00000, RZ, 0xc0, !PT ;  /* 0x7ff000000f0e7812 */ /* 0x000fc800078ec0ff */
[----:B------:R-:W-:Y:S01]  /*0520*/  ISETP.NE.AND P1, PT, R14, 0x7ff00000, PT ;  /* 0x7ff000000e00780c */ /* 0x000fe20003f25270 */
[----:B0-----:R-:W-:-:S08]  /*0530*/  DFMA R12, -R6, R10, 1 ;  /* 0x3ff00000060c742b */ /* 0x001fd0000000010a */
[----:B------:R-:W-:-:S08]  /*0540*/  DFMA R12, R12, R12, R12 ;  /* 0x0000000c0c0c722b */ /* 0x000fd0000000000c */
[----:B------:R-:W-:Y:S01]  /*0550*/  DFMA R12, R10, R12, R10 ;  /* 0x0000000c0a0c722b */ /* 0x000fe2000000000a */
[----:B------:R-:W-:Y:S10]  /*0560*/  @P1 BRA `(.L_x_19) ;  /* 0x0000000000181947 */ /* 0x000ff40003800000 */
[----:B------:R-:W-:-:S13]  /*0570*/  FSETP.NAN.AND P0, PT, R33, R33, PT ;  /* 0x000000212100720b */ /* 0x000fda0003f08000 */
[----:B------:R-:W-:Y:S01]  /*0580*/  @P0 DADD R16, R8, 2 ;  /* 0x4000000008100429 */ /* 0x000fe20000000000 */
[----:B------:R-:W-:Y:S10]  /*0590*/  @P0 BRA `(.L_x_19) ;  /* 0x00000000000c0947 */ /* 0x000ff40003800000 */
[----:B------:R-:W-:-:S14]  /*05a0*/  DSETP.NEU.AND P0, PT, |R8|, +INF , PT ;  /* 0x7ff000000800742a */ /* 0x000fdc0003f0d200 */
[----:B------:R-:W-:Y:S01]  /*05b0*/  @!P0 MOV R16, 0x0 ;  /* 0x0000000000108802 */ /* 0x000fe20000000f00 */
[----:B------:R-:W-:-:S07]  /*05c0*/  @!P0 IMAD.MOV.U32 R17, RZ, RZ, 0x7ff00000 ;  /* 0x7ff00000ff118424 */ /* 0x000fce00078e00ff */
.L_x_19:
[----:B------:R-:W-:Y:S05]  /*05d0*/  BSYNC.RECONVERGENT B1 ;  /* 0x0000000000017941 */ /* 0x000fea0003800200 */
.L_x_18:
[----:B------:R-:W-:Y:S01]  /*05e0*/  DADD R16, -RZ, -R16 ;  /* 0x00000000ff107229 */ /* 0x000fe20000000910 */
[----:B------:R-:W-:Y:S01]  /*05f0*/  FSETP.NEU.AND P0, PT, R33, 1, PT ;  /* 0x3f8000002100780b */ /* 0x000fe20003f0d000 */
[----:B------:R-:W-:Y:S01]  /*0600*/  DFMA R8, -R6, R12, 1 ;  /* 0x3ff000000608742b */ /* 0x000fe2000000010c */
[----:B------:R-:W-:Y:S07]  /*0610*/  BSSY.RECONVERGENT B1, `(.L_x_20) ;  /* 0x000000d000017945 */ /* 0x000fee0003800200 */
[----:B------:R-:W-:Y:S01]  /*0620*/  DFMA R8, R12, R8, R12 ;  /* 0x000000080c08722b */ /* 0x000fe2000000000c */
[----:B------:R-:W-:-:S02]  /*0630*/  FSEL R10, R16, RZ, P0 ;  /* 0x000000ff100a7208 */ /* 0x000fc40000000000 */
[----:B------:R-:W-:-:S04]  /*0640*/  FSEL R11, R17, -1.875, P0 ;  /* 0xbff00000110b7808 */ /* 0x000fc80000000000 */
[----:B------:R-:W-:Y:S02]  /*0650*/  FSETP.GEU.AND P1, PT, |R11|, 6.5827683646048100446e-37, PT ;  /* 0x036000000b00780b */ /* 0x000fe40003f2e200 */
[----:B------:R-:W-:-:S08]  /*0660*/  DMUL R12, R8, R10 ;  /* 0x0000000a080c7228 */ /* 0x000fd00000000000 */
[----:B------:R-:W-:-:S08]  /*0670*/  DFMA R14, -R6, R12, R10 ;  /* 0x0000000c060e722b */ /* 0x000fd0000000010a */
[----:B------:R-:W-:-:S10]  /*0680*/  DFMA R8, R8, R14, R12 ;  /* 0x0000000e0808722b */ /* 0x000fd4000000000c */
[----:B------:R-:W-:-:S05]  /*0690*/  FFMA R0, RZ, R7, R9 ;  /* 0x00000007ff007223 */ /* 0x000fca0000000009 */
[----:B------:R-:W-:-:S13]  /*06a0*/  FSETP.GT.AND P0, PT, |R0|, 1.469367938527859385e-39, PT ;  /* 0x001000000000780b */ /* 0x000fda0003f04200 */
[----:B------:R-:W-:Y:S05]  /*06b0*/  @P0 BRA P1, `(.L_x_21) ;  /* 0x0000000000080947 */ /* 0x000fea0000800000 */
[----:B------:R-:W-:-:S07]  /*06c0*/  MOV R28, 0x6e0 ;  /* 0x000006e0001c7802 */ /* 0x000fce0000000f00 */
[----:B------:R-:W-:Y:S05]  /*06d0*/  CALL.REL.NOINC `($__internal_1_$__cuda_sm20_div_rn_f64_full) ;  /* 0x0000004800c87944 */ /* 0x000fea0003c00000 */
.L_x_21:
[----:B------:R-:W-:Y:S05]  /*06e0*/  BSYNC.RECONVERGENT B1 ;  /* 0x0000000000017941 */ /* 0x000fea0003800200 */
.L_x_20:
[----:B------:R-:W-:Y:S01]  /*06f0*/  HFMA2 R11, -RZ, RZ, 1.9912109375, 0.00128841400146484375 ;  /* 0x3ff71547ff0b7431 */ /* 0x000fe200000001ff */
[----:B------:R-:W-:Y:S01]  /*0700*/  MOV R10, 0x652b82fe ;  /* 0x652b82fe000a7802 */ /* 0x000fe20000000f00 */
[----:B------:R-:W-:Y:S01]  /*0710*/  UMOV UR4, 0xfefa39ef ;  /* 0xfefa39ef00047882 */ /* 0x000fe20000000000 */
[----:B------:R-:W-:Y:S01]  /*0720*/  UMOV UR5, 0x3fe62e42 ;  /* 0x3fe62e4200057882 */ /* 0x000fe20000000000 */
[----:B------:R-:W-:Y:S01]  /*0730*/  FSETP.GEU.AND P0, PT, |R9|, 4.1917929649353027344, PT ;  /* 0x4086232b0900780b */ /* 0x000fe20003f0e200 */
[----:B------:R-:W-:Y:S02]  /*0740*/  BSSY.RECONVERGENT B1, `(.L_x_22) ;  /* 0x0000035000017945 */ /* 0x000fe40003800200 */
[----:B------:R-:W-:-:S08]  /*0750*/  DFMA R10, R8, R10, 6.75539944105574400000e+15 ;  /* 0x43380000080a742b */ /* 0x000fd0000000000a */
[----:B------:R-:W-:-:S08]  /*0760*/  DADD R12, R10, -6.75539944105574400000e+15 ;  /* 0xc33800000a0c7429 */ /* 0x000fd00000000000 */
[----:B------:R-:W-:Y:S01]  /*0770*/  DFMA R14, R12, -UR4, R8 ;  /* 0x800000040c0e7c2b */ /* 0x000fe20008000008 */
[----:B------:R-:W-:Y:S01]  /*0780*/  UMOV UR4, 0x3b39803f ;  /* 0x3b39803f00047882 */ /* 0x000fe20000000000 */
[----:B------:R-:W-:-:S06]  /*0790*/  UMOV UR5, 0x3c7abc9e ;  /* 0x3c7abc9e00057882 */ /* 0x000fcc0000000000 */
[----:B------:R-:W-:Y:S01]  /*07a0*/  DFMA R12, R12, -UR4, R14 ;  /* 0x800000040c0c7c2b */ /* 0x000fe2000800000e */
[----:B------:R-:W-:Y:S01]  /*07b0*/  UMOV UR4, 0x69ce2bdf ;  /* 0x69ce2bdf00047882 */ /* 0x000fe20000000000 */
[----:B------:R-:W-:Y:S01]  /*07c0*/  IMAD.MOV.U32 R14, RZ, RZ, -0x35dec16 ;  /* 0xfca213eaff0e7424 */ /* 0x000fe200078e00ff */
[----:B------:R-:W-:Y:S01]  /*07d0*/  MOV R15, 0x3e928af3 ;  /* 0x3e928af3000f7802 */ /* 0x000fe20000000f00 */
[----:B------:R-:W-:-:S05]  /*07e0*/  UMOV UR5, 0x3e5ade15 ;  /* 0x3e5ade1500057882 */ /* 0x000fca0000000000 */
[----:B------:R-:W-:Y:S01]  /*07f0*/  DFMA R14, R12, UR4, R14 ;  /* 0x000000040c0e7c2b */ /* 0x000fe2000800000e */
[----:B------:R-:W-:Y:S01]  /*0800*/  UMOV UR4, 0x62401315 ;  /* 0x6240131500047882 */ /* 0x000fe20000000000 */
[----:B------:R-:W-:-:S06]  /*0810*/  UMOV UR5, 0x3ec71dee ;  /* 0x3ec71dee00057882 */ /* 0x000fcc0000000000 */
[----:B------:R-:W-:Y:S01]  /*0820*/  DFMA R14, R12, R14, UR4 ;  /* 0x000000040c0e7e2b */ /* 0x000fe2000800000e */
        /* <DEDUP_REMOVED lines=20> */
[----:B------:R-:W-:-:S08]  /*0970*/  DFMA R14, R12, R14, UR4 ;  /* 0x000000040c0e7e2b */ /* 0x000fd0000800000e */
[----:B------:R-:W-:-:S08]  /*0980*/  DFMA R14, R12, R14, 1 ;  /* 0x3ff000000c0e742b */ /* 0x000fd0000000000e */
[----:B------:R-:W-:-:S10]  /*0990*/  DFMA R14, R12, R14, 1 ;  /* 0x3ff000000c0e742b */ /* 0x000fd4000000000e */
[----:B------:R-:W-:Y:S01]  /*09a0*/  LEA R13, R10, R15, 0x14 ;  /* 0x0000000f0a0d7211 */ /* 0x000fe200078ea0ff */
[----:B------:R-:W-:Y:S01]  /*09b0*/  IMAD.MOV.U32 R12, RZ, RZ, R14 ;  /* 0x000000ffff0c7224 */ /* 0x000fe200078e000e */
[----:B------:R-:W-:Y:S06]  /*09c0*/  @!P0 BRA `(.L_x_23) ;  /* 0x0000000000308947 */ /* 0x000fec0003800000 */
[----:B------:R-:W-:Y:S01]  /*09d0*/  FSETP.GEU.AND P1, PT, |R9|, 4.2275390625, PT ;  /* 0x408748000900780b */ /* 0x000fe20003f2e200 */
[C---:B------:R-:W-:Y:S02]  /*09e0*/  DADD R12, R8.reuse, +INF ;  /* 0x7ff00000080c7429 */ /* 0x040fe40000000000 */
[----:B------:R-:W-:-:S08]  /*09f0*/  DSETP.GEU.AND P0, PT, R8, RZ, PT ;  /* 0x000000ff0800722a */ /* 0x000fd00003f0e000 */
[----:B------:R-:W-:Y:S02]  /*0a00*/  FSEL R12, R12, RZ, P0 ;  /* 0x000000ff0c0c7208 */ /* 0x000fe40000000000 */
[----:B------:R-:W-:Y:S02]  /*0a10*/  @!P1 LEA.HI R0, R10, R10, RZ, 0x1 ;  /* 0x0000000a0a009211 */ /* 0x000fe400078f08ff */
[----:B------:R-:W-:Y:S02]  /*0a20*/  FSEL R13, R13, RZ, P0 ;  /* 0x000000ff0d0d7208 */ /* 0x000fe40000000000 */
[----:B------:R-:W-:-:S04]  /*0a30*/  @!P1 SHF.R.S32.HI R9, RZ, 0x1, R0 ;  /* 0x00000001ff099819 */ /* 0x000fc80000011400 */
[----:B------:R-:W-:Y:S02]  /*0a40*/  @!P1 IADD3 R8, PT, PT, R10, -R9, RZ ;  /* 0x800000090a089210 */ /* 0x000fe40007ffe0ff */
[----:B------:R-:W-:Y:S02]  /*0a50*/  @!P1 LEA R15, R9, R15, 0x14 ;  /* 0x0000000f090f9211 */ /* 0x000fe400078ea0ff */
[----:B------:R-:W-:Y:S01]  /*0a60*/  @!P1 LEA R9, R8, 0x3ff00000, 0x14 ;  /* 0x3ff0000008099811 */ /* 0x000fe200078ea0ff */
[----:B------:R-:W-:-:S06]  /*0a70*/  @!P1 IMAD.MOV.U32 R8, RZ, RZ, RZ ;  /* 0x000000ffff089224 */ /* 0x000fcc00078e00ff */
[----:B------:R-:W-:-:S11]  /*0a80*/  @!P1 DMUL R12, R14, R8 ;  /* 0x000000080e0c9228 */ /* 0x000fd60000000000 */
.L_x_23:
[----:B------:R-:W-:Y:S05]  /*0a90*/  BSYNC.RECONVERGENT B1 ;  /* 0x0000000000017941 */ /* 0x000fea0003800200 */
.L_x_22:
[----:B------:R-:W0:Y:S01]  /*0aa0*/  F2F.F32.F64 R12, R12 ;  /* 0x0000000c000c7310 */ /* 0x000e220000301000 */
[----:B------:R-:W1:Y:S01]  /*0ab0*/  LDCU UR4, c[0x0][0x3a8] ;  /* 0x00007500ff0477ac */ /* 0x000e620008000800 */
[----:B------:R-:W-:-:S05]  /*0ac0*/  IMAD.WIDE.U32 R8, R5, 0x4, R18 ;  /* 0x0000000405087825 */ /* 0x000fca00078e0012 */
[----:B0-----:R0:W-:Y:S01]  /*0ad0*/  ST.E desc[UR36][R8.64], R12 ;  /* 0x0000000c08007985 */ /* 0x0011e2000c101924 */
[----:B------:R-:W-:Y:S01]  /*0ae0*/  FADD R23, R12, R23 ;  /* 0x000000170c177221 */ /* 0x000fe20000000000 */
[----:B-1----:R-:W-:-:S09]  /*0af0*/  UISETP.NE.AND UP0, UPT, UR4, URZ, UPT ;  /* 0x000000ff0400728c */ /* 0x002fd2000bf05270 */
[----:B0-----:R-:W-:Y:S05]  /*0b00*/  BRA.U !UP0, `(.L_x_24) ;  /* 0x0000000108f87547 */ /* 0x001fea000b800000 */
[----:B------:R-:W0:Y:S01]  /*0b10*/  LDC.64 R8, c[0x0][0x390] ;  /* 0x0000e400ff087b82 */ /* 0x000e220000000a00 */
[----:B------:R-:W-:Y:S02]  /*0b20*/  ISETP.GE.U32.AND P0, PT, R22, 0x4, PT ;  /* 0x000000041600780c */ /* 0x000fe40003f06070 */
[----:B------:R-:W-:Y:S02]  /*0b30*/  IADD3 R0, PT, PT, R4, R5, RZ ;  /* 0x0000000504007210 */ /* 0x000fe40007ffe0ff */
[----:B------:R-:W-:Y:S01]  /*0b40*/  MOV R13, RZ ;  /* 0x000000ff000d7202 */ /* 0x000fe20000000f00 */
[----:B0-----:R-:W-:-:S08]  /*0b50*/  IMAD.WIDE.U32 R32, R32, 0x4, R8 ;  /* 0x0000000420207825 */ /* 0x001fd000078e0008 */
[----:B------:R-:W-:Y:S05]  /*0b60*/  @!P0 BRA `(.L_x_25) ;  /* 0x0000000000a88947 */ /* 0x000fea0003800000 */
[----:B------:R-:W-:Y:S01]  /*0b70*/  BSSY.RECONVERGENT B1, `(.L_x_26) ;  /* 0x0000028000017945 */ /* 0x000fe20003800200 */
[----:B------:R-:W-:-:S07]  /*0b80*/  IMAD.MOV.U32 R13, RZ, RZ, RZ ;  /* 0x000000ffff0d7224 */ /* 0x000fce00078e00ff */
.L_x_27:
[----:B-1----:R-:W2:Y:S01]  /*0b90*/  LDG.E R8, desc[UR36][R32.64] ;  /* 0x0000002420087981 */ /* 0x002ea2000c1e1900 */
[----:B------:R-:W0:Y:S01]  /*0ba0*/  LDC R12, c[0x0][0x3b8] ;  /* 0x0000ee00ff0c7b82 */ /* 0x000e220000000800 */
[----:B------:R-:W1:Y:S07]  /*0bb0*/  LDCU UR4, c[0x0][0x3ac] ;  /* 0x00007580ff0477ac */ /* 0x000e6e0008000800 */
[----:B------:R-:W3:Y:S01]  /*0bc0*/  LDC.64 R10, c[0x0][0x380] ;  /* 0x0000e000ff0a7b82 */ /* 0x000ee20000000a00 */
[----:B0-----:R-:W-:-:S05]  /*0bd0*/  IMAD R17, R13, R12, -0x1 ;  /* 0xffffffff0d117424 */ /* 0x001fca00078e020c */
[----:B--2---:R-:W-:Y:S02]  /*0be0*/  IADD3 R21, PT, PT, R8, R17, RZ ;  /* 0x0000001108157210 */ /* 0x004fe40007ffe0ff */
[----:B------:R-:W0:Y:S03]  /*0bf0*/  LDC.64 R8, c[0x0][0x3a0] ;  /* 0x0000e800ff087b82 */ /* 0x000e260000000a00 */
[----:B---3--:R-:W-:-:S05]  /*0c00*/  IMAD.WIDE.U32 R20, R21, 0x4, R10 ;  /* 0x0000000415147825 */ /* 0x008fca00078e000a */
[----:B------:R-:W2:Y:S01]  /*0c10*/  LDG.E R27, desc[UR36][R20.64] ;  /* 0x00000024141b7981 */ /* 0x000ea2000c1e1900 */
[----:B-1----:R-:W-:-:S04]  /*0c20*/  IMAD R29, R13, UR4, R0 ;  /* 0x000000040d1d7c24 */ /* 0x002fc8000f8e0200 */
[----:B0-----:R-:W-:-:S05]  /*0c30*/  IMAD.WIDE.U32 R14, R29, 0x4, R8 ;  /* 0x000000041d0e7825 */ /* 0x001fca00078e0008 */
[----:B--2---:R0:W-:Y:S04]  /*0c40*/  STG.E desc[UR36][R14.64], R27 ;  /* 0x0000001b0e007986 */ /* 0x0041e8000c101924 */
[----:B------:R-:W2:Y:S01]  /*0c50*/  LDG.E R16, desc[UR36][R32.64] ;  /* 0x0000002420107981 */ /* 0x000ea2000c1e1900 */
[----:B------:R-:W-:-:S05]  /*0c60*/  IADD3 R31, PT, PT, R17, R12, RZ ;  /* 0x0000000c111f7210 */ /* 0x000fca0007ffe0ff */
[----:B--2---:R-:W-:-:S04]  /*0c70*/  IMAD.IADD R17, R16, 0x1, R31 ;  /* 0x0000000110117824 */ /* 0x004fc800078e021f */
[----:B------:R-:W-:-:S06]  /*0c80*/  IMAD.WIDE.U32 R16, R17, 0x4, R10 ;  /* 0x0000000411107825 */ /* 0x000fcc00078e000a */
[----:B------:R-:W2:Y:S01]  /*0c90*/  LDG.E R17, desc[UR36][R16.64] ;  /* 0x0000002410117981 */ /* 0x000ea2000c1e1900 */
[----:B------:R-:W-:-:S05]  /*0ca0*/  IADD3 R29, PT, PT, R29, UR4, RZ ;  /* 0x000000041d1d7c10 */ /* 0x000fca000fffe0ff */
[----:B------:R-:W-:-:S05]  /*0cb0*/  IMAD.WIDE.U32 R20, R29, 0x4, R8 ;  /* 0x000000041d147825 */ /* 0x000fca00078e0008 */
[----:B--2---:R1:W-:Y:S04]  /*0cc0*/  STG.E desc[UR36][R20.64], R17 ;  /* 0x0000001114007986 */ /* 0x0043e8000c101924 */
[----:B------:R-:W0:Y:S01]  /*0cd0*/  LDG.E R26, desc[UR36][R32.64] ;  /* 0x00000024201a7981 */ /* 0x000e22000c1e1900 */
[----:B------:R-:W-:-:S05]  /*0ce0*/  IADD3 R31, PT, PT, R31, R12, RZ ;  /* 0x0000000c1f1f7210 */ /* 0x000fca0007ffe0ff */
[----:B0-----:R-:W-:-:S04]  /*0cf0*/  IMAD.IADD R15, R26, 0x1, R31 ;  /* 0x000000011a0f7824 */ /* 0x001fc800078e021f */
[----:B------:R-:W-:-:S06]  /*0d00*/  IMAD.WIDE.U32 R14, R15, 0x4, R10 ;  /* 0x000000040f0e7825 */ /* 0x000fcc00078e000a */
[----:B------:R-:W2:Y:S01]  /*0d10*/  LDG.E R15, desc[UR36][R14.64] ;  /* 0x000000240e0f7981 */ /* 0x000ea2000c1e1900 */
[----:B------:R-:W-:-:S05]  /*0d20*/  IADD3 R29, PT, PT, R29, UR4, RZ ;  /* 0x000000041d1d7c10 */ /* 0x000fca000fffe0ff */
[----:B------:R-:W-:-:S05]  /*0d30*/  IMAD.WIDE.U32 R26, R29, 0x4, R8 ;  /* 0x000000041d1a7825 */ /* 0x000fca00078e0008 */
[----:B--2---:R1:W-:Y:S04]  /*0d40*/  STG.E desc[UR36][R26.64], R15 ;  /* 0x0000000f1a007986 */ /* 0x0043e8000c101924 */
[----:B------:R-:W2:Y:S02]  /*0d50*/  LDG.E R16, desc[UR36][R32.64] ;  /* 0x0000002420107981 */ /* 0x000ea4000c1e1900 */
[----:B--2---:R-:W-:-:S05]  /*0d60*/  IADD3 R31, PT, PT, R16, R12, R31 ;  /* 0x0000000c101f7210 */ /* 0x004fca0007ffe01f */
[----:B------:R-:W-:-:S06]  /*0d70*/  IMAD.WIDE.U32 R10, R31, 0x4, R10 ;  /* 0x000000041f0a7825 */ /* 0x000fcc00078e000a */
[----:B------:R-:W2:Y:S01]  /*0d80*/  LDG.E R11, desc[UR36][R10.64] ;  /* 0x000000240a0b7981 */ /* 0x000ea2000c1e1900 */
[----:B------:R-:W-:Y:S01]  /*0d90*/  IADD3 R29, PT, PT, R29, UR4, RZ ;  /* 0x000000041d1d7c10 */ /* 0x000fe2000fffe0ff */
[----:B------:R-:W-:-:S04]  /*0da0*/  VIADD R13, R13, 0x4 ;  /* 0x000000040d0d7836 */ /* 0x000fc80000000000 */
[----:B------:R-:W-:Y:S01]  /*0db0*/  IMAD.WIDE.U32 R8, R29, 0x4, R8 ;  /* 0x000000041d087825 */ /* 0x000fe200078e0008 */
[----:B------:R-:W-:-:S04]  /*0dc0*/  ISETP.NE.AND P0, PT, R13, R24, PT ;  /* 0x000000180d00720c */ /* 0x000fc80003f05270 */
[----:B--2---:R1:W-:Y:S09]  /*0dd0*/  STG.E desc[UR36][R8.64], R11 ;  /* 0x0000000b08007986 */ /* 0x0043f2000c101924 */
[----:B------:R-:W-:Y:S05]  /*0de0*/  @P0 BRA `(.L_x_27) ;  /* 0xfffffffc00680947 */ /* 0x000fea000383ffff */
[----:B------:R-:W-:Y:S05]  /*0df0*/  BSYNC.RECONVERGENT B1 ;  /* 0x0000000000017941 */ /* 0x000fea0003800200 */
.L_x_26:
[----:B------:R-:W-:-:S07]  /*0e00*/  MOV R13, R24 ;  /* 0x00000018000d7202 */ /* 0x000fce0000000f00 */
.L_x_25:
[----:B------:R-:W-:-:S13]  /*0e10*/  LOP3.LUT P0, RZ, R3, 0x1, RZ, 0xc0, !PT ;  /* 0x0000000103ff7812 */ /* 0x000fda000780c0ff */
[----:B------:R-:W-:Y:S05]  /*0e20*/  @!P0 BRA `(.L_x_24) ;  /* 0x0000000000308947 */ /* 0x000fea0003800000 */
[----:B------:R-:W2:Y:S01]  /*0e30*/  LDG.E R32, desc[UR36][R32.64] ;  /* 0x0000002420207981 */ /* 0x000ea2000c1e1900 */
[----:B------:R-:W2:Y:S01]  /*0e40*/  LDCU UR4, c[0x0][0x3b8] ;  /* 0x00007700ff0477ac */ /* 0x000ea20008000800 */
[----:B-1----:R-:W0:Y:S01]  /*0e50*/  LDC.64 R8, c[0x0][0x380] ;  /* 0x0000e000ff087b82 */ /* 0x002e220000000a00 */
[----:B--2---:R-:W-:Y:S01]  /*0e60*/  IMAD R10, R13, UR4, R32 ;  /* 0x000000040d0a7c24 */ /* 0x004fe2000f8e0220 */
[----:B------:R-:W1:Y:S04]  /*0e70*/  LDCU UR4, c[0x0][0x3ac] ;  /* 0x00007580ff0477ac */ /* 0x000e680008000800 */
[----:B------:R-:W-:-:S05]  /*0e80*/  IADD3 R11, PT, PT, R10, -0x1, RZ ;  /* 0xffffffff0a0b7810 */ /* 0x000fca0007ffe0ff */
[----:B0-----:R-:W-:Y:S02]  /*0e90*/  IMAD.WIDE.U32 R8, R11, 0x4, R8 ;  /* 0x000000040b087825 */ /* 0x001fe400078e0008 */
[----:B------:R-:W0:Y:S04]  /*0ea0*/  LDC.64 R10, c[0x0][0x3a0] ;  /* 0x0000e800ff0a7b82 */ /* 0x000e280000000a00 */
[----:B------:R-:W2:Y:S01]  /*0eb0*/  LDG.E R9, desc[UR36][R8.64] ;  /* 0x0000002408097981 */ /* 0x000ea2000c1e1900 */
[----:B-1----:R-:W-:-:S04]  /*0ec0*/  IMAD R13, R13, UR4, R0 ;  /* 0x000000040d0d7c24 */ /* 0x002fc8000f8e0200 */
[----:B0-----:R-:W-:-:S05]  /*0ed0*/  IMAD.WIDE.U32 R10, R13, 0x4, R10 ;  /* 0x000000040d0a7825 */ /* 0x001fca00078e000a */
[----:B--2---:R0:W-:Y:S02]  /*0ee0*/  STG.E desc[UR36][R10.64], R9 ;  /* 0x000000090a007986 */ /* 0x0041e4000c101924 */
.L_x_24:
[----:B------:R-:W0:Y:S01]  /*0ef0*/  LDCU UR4, c[0x0][0x3ac] ;  /* 0x00007580ff0477ac */ /* 0x000e220008000800 */
[----:B------:R-:W-:Y:S01]  /*0f00*/  VIADD R5, R5, 0x1 ;  /* 0x0000000105057836 */ /* 0x000fe20000000000 */
[----:B01----:R-:W-:-:S04]  /*0f10*/  MOV R9, UR4 ;  /* 0x0000000400097c02 */ /* 0x003fc80008000f00 */
[----:B------:R-:W-:-:S13]  /*0f20*/  ISETP.NE.AND P0, PT, R5, R9, PT ;  /* 0x000000090500720c */ /* 0x000fda0003f05270 */
[----:B------:R-:W-:Y:S05]  /*0f30*/  @P0 BRA `(.L_x_28) ;  /* 0xfffffff4002c0947 */ /* 0x000fea000383ffff */
[----:B------:R-:W-:Y:S05]  /*0f40*/  BSYNC.RECONVERGENT B0 ;  /* 0x0000000000007941 */ /* 0x000fea0003800200 */
.L_x_15:
[----:B------:R-:W-:Y:S01]  /*0f50*/  MOV R0, 0x0 ;  /* 0x0000000000007802 */ /* 0x000fe20000000f00 */
[----:B------:R-:W-:Y:S01]  /*0f60*/  IMAD.WIDE.U32 R4, R22, 0x4, RZ ;  /* 0x0000000416047825 */ /* 0x000fe200078e00ff */
[----:B------:R-:W-:Y:S02]  /*0f70*/  ISETP.NE.AND P0, PT, R9, RZ, PT ;  /* 0x000000ff0900720c */ /* 0x000fe40003f05270 */
[----:B------:R0:W1:Y:S02]  /*0f80*/  LDC.64 R6, c[0x4][R0] ;  /* 0x0100000000067b82 */ /* 0x0000640000000a00 */
[----:B------:R-:W-:-:S09]  /*0f90*/  P2R R16, PR, RZ, 0x1 ;  /* 0x00000001ff107803 */ /* 0x000fd20000000000 */
[----:B------:R-:W-:-:S07]  /*0fa0*/  LEPC R20, `(.L_x_29) ;  /* 0x000000001014794e */ /* 0x000fce0000000000 */
[----:B01----:R-:W-:Y:S05]  /*0fb0*/  CALL.ABS.NOINC R6 ;  /* 0x0000000006007343 */ /* 0x003fea0003c00000 */
.L_x_29:
[----:B------:R-:W-:Y:S01]  /*0fc0*/  ISETP.NE.AND P6, PT, R16, RZ, PT ;  /* 0x000000ff1000720c */ /* 0x000fe20003fc5270 */
[----:B------:R-:W-:Y:S01]  /*0fd0*/  BSSY.RECONVERGENT B1, `(.L_x_30) ;  /* 0x00001e9000017945 */ /* 0x000fe20003800200 */
[----:B------:R-:W-:Y:S01]  /*0fe0*/  MOV R16, R4 ;  /* 0x0000000400107202 */ /* 0x000fe20000000f00 */
[----:B------:R-:W-:-:S10]  /*0ff0*/  IMAD.MOV.U32 R17, RZ, RZ, R5 ;  /* 0x000000ffff117224 */ /* 0x000fd400078e0005 */
[----:B------:R-:W-:Y:S05]  /*1000*/  @!P6 BRA `(.L_x_31) ;  /* 0x0000001c0094e947 */ /* 0x000fea0003800000 */
[----:B------:R-:W0:Y:S01]  /*1010*/  LDC R0, c[0x0][0x3ac] ;  /* 0x0000eb00ff007b82 */ /* 0x000e220000000800 */
[----:B------:R-:W-:Y:S01]  /*1020*/  HFMA2 R3, -RZ, RZ, 0, 0 ;  /* 0x00000000ff037431 */ /* 0x000fe200000001ff */
[C---:B0-----:R-:W-:Y:S02]  /*1030*/  ISETP.GE.U32.AND P0, PT, R0.reuse, 0x10, PT ;  /* 0x000000100000780c */ /* 0x041fe40003f06070 */
[----:B------:R-:W-:-:S11]  /*1040*/  LOP3.LUT R11, R0, 0xf, RZ, 0xc0, !PT ;  /* 0x0000000f000b7812 */ /* 0x000fd600078ec0ff */
[----:B------:R-:W-:Y:S05]  /*1050*/  @!P0 BRA `(.L_x_32) ;  /* 0x0000000c00fc8947 */ /* 0x000fea0003800000 */
[----:B------:R-:W-:Y:S01]  /*1060*/  BSSY.RECONVERGENT B0, `(.L_x_32) ;  /* 0x00000fe000007945 */ /* 0x000fe20003800200 */
[----:B------:R-:W-:Y:S02]  /*1070*/  LOP3.LUT R3, R0, 0xfffffff0, RZ, 0xc0, !PT ;  /* 0xfffffff000037812 */ /* 0x000fe400078ec0ff */
[----:B------:R-:W-:-:S07]  /*1080*/  MOV R6, RZ ;  /* 0x000000ff00067202 */ /* 0x000fce0000000f00 */
.L_x_65:
[----:B0-----:R-:W-:-:S05]  /*1090*/  IMAD.WIDE.U32 R4, R6, 0x4, R18 ;  /* 0x0000000406047825 */ /* 0x001fca00078e0012 */
[----:B------:R-:W2:Y:S01]  /*10a0*/  LD.E R0, desc[UR36][R4.64] ;  /* 0x0000002404007980 */ /* 0x000ea2000c101900 */
[----:B------:R-:W0:Y:S01]  /*10b0*/  MUFU.RCP R8, R23 ;  /* 0x0000001700087308 */ /* 0x000e220000001000 */
[----:B------:R-:W-:Y:S01]  /*10c0*/  VIADD R6, R6, 0x10 ;  /* 0x0000001006067836 */ /* 0x000fe20000000000 */
[----:B------:R-:W-:Y:S04]  /*10d0*/  BSSY.RECONVERGENT B4, `(.L_x_33) ;  /* 0x000000b000047945 */ /* 0x000fe80003800200 */
[----:B------:R-:W-:Y:S01]  /*10e0*/  ISETP.NE.AND P2, PT, R6, R3, PT ;  /* 0x000000030600720c */ /* 0x000fe20003f45270 */
[----:B0-----:R-:W-:-:S04]  /*10f0*/  FFMA R7, R8, -R23, 1 ;  /* 0x3f80000008077423 */ /* 0x001fc80000000817 */
[----:B------:R-:W-:Y:S01]  /*1100*/  FFMA R7, R8, R7, R8 ;  /* 0x0000000708077223 */ /* 0x000fe20000000008 */
[----:B--2---:R-:W0:Y:S03]  /*1110*/  FCHK P0, R0, R23 ;  /* 0x0000001700007302 */ /* 0x004e260000000000 */
[----:B------:R-:W-:-:S04]  /*1120*/  FFMA R8, R0, R7, RZ ;  /* 0x0000000700087223 */ /* 0x000fc800000000ff */
[----:B------:R-:W-:-:S04]  /*1130*/  FFMA R9, R8, -R23, R0 ;  /* 0x8000001708097223 */ /* 0x000fc80000000000 */
[----:B------:R-:W-:Y:S01]  /*1140*/  FFMA R7, R7, R9, R8 ;  /* 0x0000000907077223 */ /* 0x000fe20000000008 */
[----:B0-----:R-:W-:Y:S06]  /*1150*/  @!P0 BRA `(.L_x_34) ;  /* 0x0000000000088947 */ /* 0x001fec0003800000 */
[----:B------:R-:W-:-:S07]  /*1160*/  MOV R8, 0x1180 ;  /* 0x0000118000087802 */ /* 0x000fce0000000f00 */
[----:B------:R-:W-:Y:S05]  /*1170*/  CALL.REL.NOINC `($__internal_2_$__cuda_sm3x_div_rn_noftz_f32_slowpath) ;  /* 0x0000004400907944 */ /* 0x000fea0003c00000 */
.L_x_34:
[----:B------:R-:W-:Y:S05]  /*1180*/  BSYNC.RECONVERGENT B4 ;  /* 0x0000000000047941 */ /* 0x000fea0003800200 */
.L_x_33:
[----:B------:R-:W2:Y:S01]  /*1190*/  LD.E R13, desc[UR36][R4.64+0x4] ;  /* 0x00000424040d7980 */ /* 0x000ea2000c101900 */
[----:B------:R-:W0:Y:S01]  /*11a0*/  MUFU.RCP R0, R23 ;  /* 0x0000001700007308 */ /* 0x000e220000001000 */
[----:B------:R-:W-:Y:S02]  /*11b0*/  BSSY.RECONVERGENT B4, `(.L_x_35) ;  /* 0x000000d000047945 */ /* 0x000fe40003800200 */
[----:B------:R1:W-:Y:S01]  /*11c0*/  ST.E desc[UR36][R4.64], R7 ;  /* 0x0000000704007985 */ /* 0x0003e2000c101924 */
[----:B0-----:R-:W-:-:S04]  /*11d0*/  FFMA R9, R0, -R23, 1 ;  /* 0x3f80000000097423 */ /* 0x001fc80000000817 */
[----:B------:R-:W-:Y:S01]  /*11e0*/  FFMA R0, R0, R9, R0 ;  /* 0x0000000900007223 */ /* 0x000fe20000000000 */
[----:B--2---:R-:W0:Y:S03]  /*11f0*/  FCHK P0, R13, R23 ;  /* 0x000000170d007302 */ /* 0x004e260000000000 */
[----:B------:R-:W-:-:S04]  /*1200*/  FFMA R8, R0, R13, RZ ;  /* 0x0000000d00087223 */ /* 0x000fc800000000ff */
[----:B------:R-:W-:-:S04]  /*1210*/  FFMA R9, R8, -R23, R13 ;  /* 0x8000001708097223 */ /* 0x000fc8000000000d */
[----:B------:R-:W-:Y:S01]  /*1220*/  FFMA R9, R0, R9, R8 ;  /* 0x0000000900097223 */ /* 0x000fe20000000008 */
[----:B01----:R-:W-:Y:S06]  /*1230*/  @!P0 BRA `(.L_x_36) ;  /* 0x0000000000108947 */ /* 0x003fec0003800000 */
[----:B------:R-:W-:Y:S02]  /*1240*/  MOV R0, R13 ;  /* 0x0000000d00007202 */ /* 0x000fe40000000f00 */
[----:B------:R-:W-:-:S07]  /*1250*/  MOV R8, 0x1270 ;  /* 0x0000127000087802 */ /* 0x000fce0000000f00 */
[----:B------:R-:W-:Y:S05]  /*1260*/  CALL.REL.NOINC `($__internal_2_$__cuda_sm3x_div_rn_noftz_f32_slowpath) ;  /* 0x0000004400547944 */ /* 0x000fea0003c00000 */
[----:B------:R-:W-:-:S07]  /*1270*/  MOV R9, R7 ;  /* 0x0000000700097202 */ /* 0x000fce0000000f00 */
.L_x_36:
[----:B------:R-:W-:Y:S05]  /*1280*/  BSYNC.RECONVERGENT B4 ;  /* 0x0000000000047941 */ /* 0x000fea0003800200 */
.L_x_35:
        /* <DEDUP_REMOVED lines=11> */
[----:B------:R-:W-:Y:S01]  /*1340*/  IMAD.MOV.U32 R0, RZ, RZ, R10 ;  /* 0x000000ffff007224 */ /* 0x000fe200078e000a */
[----:B------:R-:W-:-:S07]  /*1350*/  MOV R8, 0x1370 ;  /* 0x0000137000087802 */ /* 0x000fce0000000f00 */
[----:B------:R-:W-:Y:S05]  /*1360*/  CALL.REL.NOINC `($__internal_2_$__cuda_sm3x_div_rn_noftz_f32_slowpath) ;  /* 0x0000004400147944 */ /* 0x000fea0003c00000 */
.L_x_38:
[----:B------:R-:W-:Y:S05]  /*1370*/  BSYNC.RECONVERGENT B4 ;  /* 0x0000000000047941 */ /* 0x000fea0003800200 */
.L_x_37:
        /* <DEDUP_REMOVED lines=15> */
.L_x_40:
[----:B------:R-:W-:Y:S05]  /*1470*/  BSYNC.RECONVERGENT B4 ;  /* 0x0000000000047941 */ /* 0x000fea0003800200 */
.L_x_39:
        /* <DEDUP_REMOVED lines=14> */
.L_x_42:
[----:B------:R-:W-:Y:S05]  /*1560*/  BSYNC.RECONVERGENT B4 ;  /* 0x0000000000047941 */ /* 0x000fea0003800200 */
.L_x_41:
        /* <DEDUP_REMOVED lines=15> */
.L_x_44:
[----:B------:R-:W-:Y:S05]  /*1660*/  BSYNC.RECONVERGENT B4 ;  /* 0x0000000000047941 */ /* 0x000fea0003800200 */
.L_x_43:
        /* <DEDUP_REMOVED lines=14> */
.L_x_46:
[----:B------:R-:W-:Y:S05]  /*1750*/  BSYNC.RECONVERGENT B4 ;  /* 0x0000000000047941 */ /* 0x000fea0003800200 */
.L_x_45:
        /* <DEDUP_REMOVED lines=15> */
.L_x_48:
[----:B------:R-:W-:Y:S05]  /*1850*/  BSYNC.RECONVERGENT B4 ;  /* 0x0000000000047941 */ /* 0x000fea0003800200 */
.L_x_47:
        /* <DEDUP_REMOVED lines=14> */
.L_x_50:
[----:B------:R-:W-:Y:S05]  /*1940*/  BSYNC.RECONVERGENT B4 ;  /* 0x0000000000047941 */ /* 0x000fea0003800200 */
.L_x_49:
        /* <DEDUP_REMOVED lines=15> */
.L_x_52:
[----:B------:R-:W-:Y:S05]  /*1a40*/  BSYNC.RECONVERGENT B4 ;  /* 0x0000000000047941 */ /* 0x000fea0003800200 */
.L_x_51:
        /* <DEDUP_REMOVED lines=14> */
.L_x_54:
[----:B------:R-:W-:Y:S05]  /*1b30*/  BSYNC.RECONVERGENT B4 ;  /* 0x0000000000047941 */ /* 0x000fea0003800200 */
.L_x_53:
        /* <DEDUP_REMOVED lines=15> */
.L_x_56:
[----:B------:R-:W-:Y:S05]  /*1c30*/  BSYNC.RECONVERGENT B4 ;  /* 0x0000000000047941 */ /* 0x000fea0003800200 */
.L_x_55:
        /* <DEDUP_REMOVED lines=14> */
.L_x_58:
[----:B------:R-:W-:Y:S05]  /*1d20*/  BSYNC.RECONVERGENT B4 ;  /* 0x0000000000047941 */ /* 0x000fea0003800200 */
.L_x_57:
        /* <DEDUP_REMOVED lines=15> */
.L_x_60:
[----:B------:R-:W-:Y:S05]  /*1e20*/  BSYNC.RECONVERGENT B4 ;  /* 0x0000000000047941 */ /* 0x000fea0003800200 */
.L_x_59:
        /* <DEDUP_REMOVED lines=14> */
.L_x_62:
[----:B------:R-:W-:Y:S05]  /*1f10*/  BSYNC.RECONVERGENT B4 ;  /* 0x0000000000047941 */ /* 0x000fea0003800200 */
.L_x_61:
        /* <DEDUP_REMOVED lines=15> */
.L_x_64:
[----:B------:R-:W-:Y:S05]  /*2010*/  BSYNC.RECONVERGENT B4 ;  /* 0x0000000000047941 */ /* 0x000fea0003800200 */
.L_x_63:
[----:B------:R0:W-:Y:S01]  /*2020*/  ST.E desc[UR36][R4.64+0x3c], R9 ;  /* 0x00003c0904007985 */ /* 0x0001e2000c101924 */
[----:B------:R-:W-:Y:S05]  /*2030*/  @P2 BRA `(.L_x_65) ;  /* 0xfffffff000142947 */ /* 0x000fea000383ffff */
[----:B------:R-:W-:Y:S05]  /*2040*/  BSYNC.RECONVERGENT B0 ;  /* 0x0000000000007941 */ /* 0x000fea0003800200 */
.L_x_32:
[----:B------:R-:W-:-:S13]  /*2050*/  ISETP.NE.AND P0, PT, R11, RZ, PT ;  /* 0x000000ff0b00720c */ /* 0x000fda0003f05270 */
[----:B------:R-:W-:Y:S05]  /*2060*/  @!P0 BRA `(.L_x_31) ;  /* 0x0000000c007c8947 */ /* 0x000fea0003800000 */
[----:B------:R-:W1:Y:S01]  /*2070*/  LDC R6, c[0x0][0x3ac] ;  /* 0x0000eb00ff067b82 */ /* 0x000e620000000800 */
[----:B------:R-:W-:Y:S02]  /*2080*/  ISETP.GE.U32.AND P0, PT, R11, 0x8, PT ;  /* 0x000000080b00780c */ /* 0x000fe40003f06070 */
[----:B-1----:R-:W-:-:S11]  /*2090*/  LOP3.LUT R6, R6, 0x7, RZ, 0xc0, !PT ;  /* 0x0000000706067812 */ /* 0x002fd600078ec0ff */
[----:B------:R-:W-:Y:S05]  /*20a0*/  @!P0 BRA `(.L_x_66) ;  /* 0x0000000400f88947 */ /* 0x000fea0003800000 */
[----:B0-----:R-:W-:-:S05]  /*20b0*/  IMAD.WIDE.U32 R4, R3, 0x4, R18 ;  /* 0x0000000403047825 */ /* 0x001fca00078e0012 */
[----:B------:R-:W2:Y:S01]  /*20c0*/  LD.E R10, desc[UR36][R4.64] ;  /* 0x00000024040a7980 */ /* 0x000ea2000c101900 */
[----:B------:R-:W0:Y:S01]  /*20d0*/  MUFU.RCP R0, R23 ;  /* 0x0000001700007308 */ /* 0x000e220000001000 */
[----:B------:R-:W-:Y:S01]  /*20e0*/  BSSY.RECONVERGENT B0, `(.L_x_67) ;  /* 0x000000b000007945 */ /* 0x000fe20003800200 */
[----:B0-----:R-:W-:-:S04]  /*20f0*/  FFMA R7, R0, -R23, 1 ;  /* 0x3f80000000077423 */ /* 0x001fc80000000817 */
[----:B------:R-:W-:Y:S02]  /*2100*/  FFMA R0, R0, R7, R0 ;  /* 0x0000000700007223 */ /* 0x000fe40000000000 */
[----:B--2---:R-:W0:Y:S02]  /*2110*/  FCHK P0, R10, R23 ;  /* 0x000000170a007302 */ /* 0x004e240000000000 */
[----:B------:R-:W-:-:S04]  /*2120*/  FFMA R7, R0, R10, RZ ;  /* 0x0000000a00077223 */ /* 0x000fc800000000ff */
[----:B------:R-:W-:-:S04]  /*2130*/  FFMA R8, R7, -R23, R10 ;  /* 0x8000001707087223 */ /* 0x000fc8000000000a */
[----:B------:R-:W-:Y:S01]  /*2140*/  FFMA R7, R0, R8, R7 ;  /* 0x0000000800077223 */ /* 0x000fe20000000007 */
[----:B0-----:R-:W-:Y:S06]  /*2150*/  @!P0 BRA `(.L_x_68) ;  /* 0x00000000000c8947 */ /* 0x001fec0003800000 */
[----:B------:R-:W-:Y:S01]  /*2160*/  IMAD.MOV.U32 R0, RZ, RZ, R10 ;  /* 0x000000ffff007224 */ /* 0x000fe200078e000a */
[----:B------:R-:W-:-:S07]  /*2170*/  MOV R8, 0x2190 ;  /* 0x0000219000087802 */ /* 0x000fce0000000f00 */
[----:B------:R-:W-:Y:S05]  /*2180*/  CALL.REL.NOINC `($__internal_2_$__cuda_sm3x_div_rn_noftz_f32_slowpath) ;  /* 0x00000034008c7944 */ /* 0x000fea0003c00000 */
.L_x_68:
[----:B------:R-:W-:Y:S05]  /*2190*/  BSYNC.RECONVERGENT B0 ;  /* 0x0000000000007941 */ /* 0x000fea0003800200 */
.L_x_67:
        /* <DEDUP_REMOVED lines=15> */
.L_x_70:
[----:B------:R-:W-:Y:S05]  /*2290*/  BSYNC.RECONVERGENT B0 ;  /* 0x0000000000007941 */ /* 0x000fea0003800200 */
.L_x_69:
        /* <DEDUP_REMOVED lines=14> */
.L_x_72:
[----:B------:R-:W-:Y:S05]  /*2380*/  BSYNC.RECONVERGENT B0 ;  /* 0x0000000000007941 */ /* 0x000fea0003800200 */
.L_x_71:
        /* <DEDUP_REMOVED lines=15> */
.L_x_74:
[----:B------:R-:W-:Y:S05]  /*2480*/  BSYNC.RECONVERGENT B0 ;  /* 0x0000000000007941 */ /* 0x000fea0003800200 */
.L_x_73:
        /* <DEDUP_REMOVED lines=14> */
.L_x_76:
[----:B------:R-:W-:Y:S05]  /*2570*/  BSYNC.RECONVERGENT B0 ;  /* 0x0000000000007941 */ /* 0x000fea0003800200 */
.L_x_75:
        /* <DEDUP_REMOVED lines=15> */
.L_x_78:
[----:B------:R-:W-:Y:S05]  /*2670*/  BSYNC.RECONVERGENT B0 ;  /* 0x0000000000007941 */ /* 0x000fea0003800200 */
.L_x_77:
        /* <DEDUP_REMOVED lines=14> */
.L_x_80:
[----:B------:R-:W-:Y:S05]  /*2760*/  BSYNC.RECONVERGENT B0 ;  /* 0x0000000000007941 */ /* 0x000fea0003800200 */
.L_x_79:
        /* <DEDUP_REMOVED lines=15> */
.L_x_82:
[----:B------:R-:W-:Y:S05]  /*2860*/  BSYNC.RECONVERGENT B0 ;  /* 0x0000000000007941 */ /* 0x000fea0003800200 */
.L_x_81:
[----:B------:R1:W-:Y:S01]  /*2870*/  ST.E desc[UR36][R4.64+0x1c], R9 ;  /* 0x00001c0904007985 */ /* 0x0003e2000c101924 */
[----:B------:R-:W-:-:S07]  /*2880*/  VIADD R3, R3, 0x8 ;  /* 0x0000000803037836 */ /* 0x000fce0000000000 */
.L_x_66:
[----:B------:R-:W-:-:S13]  /*2890*/  ISETP.NE.AND P0, PT, R6, RZ, PT ;  /* 0x000000ff0600720c */ /* 0x000fda0003f05270 */
[----:B------:R-:W-:Y:S05]  /*28a0*/  @!P0 BRA `(.L_x_31) ;  /* 0x00000004006c8947 */ /* 0x000fea0003800000 */
[----:B------:R-:W2:Y:S01]  /*28b0*/  LDC R0, c[0x0][0x3ac] ;  /* 0x0000eb00ff007b82 */ /* 0x000ea20000000800 */
[----:B------:R-:W-:Y:S02]  /*28c0*/  ISETP.GE.U32.AND P0, PT, R6, 0x4, PT ;  /* 0x000000040600780c */ /* 0x000fe40003f06070 */
[----:B--2---:R-:W-:-:S11]  /*28d0*/  LOP3.LUT R6, R0, 0x3, RZ, 0xc0, !PT ;  /* 0x0000000300067812 */ /* 0x004fd600078ec0ff */
[----:B------:R-:W-:Y:S05]  /*28e0*/  @!P0 BRA `(.L_x_83) ;  /* 0x0000000400008947 */ /* 0x000fea0003800000 */
[----:B01----:R-:W-:-:S05]  /*28f0*/  IMAD.WIDE.U32 R4, R3, 0x4, R18 ;  /* 0x0000000403047825 */ /* 0x003fca00078e0012 */
        /* <DEDUP_REMOVED lines=10> */
[----:B------:R-:W-:Y:S02]  /*29a0*/  MOV R0, R10 ;  /* 0x0000000a00007202 */ /* 0x000fe40000000f00 */
[----:B------:R-:W-:-:S07]  /*29b0*/  MOV R8, 0x29d0 ;  /* 0x000029d000087802 */ /* 0x000fce0000000f00 */
[----:B------:R-:W-:Y:S05]  /*29c0*/  CALL.REL.NOINC `($__internal_2_$__cuda_sm3x_div_rn_noftz_f32_slowpath) ;  /* 0x0000002c007c7944 */ /* 0x000fea0003c00000 */
.L_x_85:
[----:B------:R-:W-:Y:S05]  /*29d0*/  BSYNC.RECONVERGENT B0 ;  /* 0x0000000000007941 */ /* 0x000fea0003800200 */
.L_x_84:
        /* <DEDUP_REMOVED lines=14> */
[----:B------:R-:W-:-:S07]  /*2ac0*/  IMAD.MOV.U32 R9, RZ, RZ, R7 ;  /* 0x000000ffff097224 */ /* 0x000fce00078e0007 */
.L_x_87:
[----:B------:R-:W-:Y:S05]  /*2ad0*/  BSYNC.RECONVERGENT B0 ;  /* 0x0000000000007941 */ /* 0x000fea0003800200 */
.L_x_86:
        /* <DEDUP_REMOVED lines=14> */
.L_x_89:
[----:B------:R-:W-:Y:S05]  /*2bc0*/  BSYNC.RECONVERGENT B0 ;  /* 0x0000000000007941 */ /* 0x000fea0003800200 */
.L_x_88:
        /* <DEDUP_REMOVED lines=15> */
.L_x_91:
[----:B------:R-:W-:Y:S05]  /*2cc0*/  BSYNC.RECONVERGENT B0 ;  /* 0x0000000000007941 */ /* 0x000fea0003800200 */
.L_x_90:
[----:B------:R2:W-:Y:S01]  /*2cd0*/  ST.E desc[UR36][R4.64+0xc], R9 ;  /* 0x00000c0904007985 */ /* 0x0005e2000c101924 */
[----:B------:R-:W-:-:S07]  /*2ce0*/  IADD3 R3, PT, PT, R3, 0x4, RZ ;  /* 0x0000000403037810 */ /* 0x000fce0007ffe0ff */
.L_x_83:
[----:B------:R-:W-:-:S13]  /*2cf0*/  ISETP.NE.AND P0, PT, R6, RZ, PT ;  /* 0x000000ff0600720c */ /* 0x000fda0003f05270 */
[----:B------:R-:W-:Y:S05]  /*2d00*/  @!P0 BRA `(.L_x_31) ;  /* 0x0000000000548947 */ /* 0x000fea0003800000 */
[----:B------:R-:W-:-:S07]  /*2d10*/  HFMA2 R11, -RZ, RZ, 0, 0 ;  /* 0x00000000ff0b7431 */ /* 0x000fce00000001ff */
.L_x_94:
[----:B0123--:R-:W-:-:S05]  /*2d20*/  IMAD.WIDE.U32 R4, R3, 0x4, R18 ;  /* 0x0000000403047825 */ /* 0x00ffca00078e0012 */
        /* <DEDUP_REMOVED lines=12> */
[----:B------:R-:W-:Y:S02]  /*2df0*/  MOV R0, R10 ;  /* 0x0000000a00007202 */ /* 0x000fe40000000f00 */
[----:B------:R-:W-:-:S07]  /*2e00*/  MOV R8, 0x2e20 ;  /* 0x00002e2000087802 */ /* 0x000fce0000000f00 */
[----:B------:R-:W-:Y:S05]  /*2e10*/  CALL.REL.NOINC `($__internal_2_$__cuda_sm3x_div_rn_noftz_f32_slowpath) ;  /* 0x0000002800687944 */ /* 0x000fea0003c00000 */
.L_x_93:
[----:B------:R-:W-:Y:S05]  /*2e20*/  BSYNC.RECONVERGENT B0 ;  /* 0x0000000000007941 */ /* 0x000fea0003800200 */
.L_x_92:
[----:B------:R3:W-:Y:S01]  /*2e30*/  ST.E desc[UR36][R4.64], R7 ;  /* 0x0000000704007985 */ /* 0x0007e2000c101924 */
[----:B------:R-:W-:Y:S01]  /*2e40*/  IADD3 R3, PT, PT, R3, 0x1, RZ ;  /* 0x0000000103037810 */ /* 0x000fe20007ffe0ff */
[----:B------:R-:W-:Y:S06]  /*2e50*/  @P2 BRA `(.L_x_94) ;  /* 0xfffffffc00b02947 */ /* 0x000fec000383ffff */
.L_x_31:
[----:B------:R-:W-:Y:S05]  /*2e60*/  BSYNC.RECONVERGENT B1 ;  /* 0x0000000000017941 */ /* 0x000fea0003800200 */
.L_x_30:
[----:B------:R-:W4:Y:S02]  /*2e70*/  LDCU UR4, c[0x0][0x3a8] ;  /* 0x00007500ff0477ac */ /* 0x000f240008000800 */
[----:B----4-:R-:W-:-:S09]  /*2e80*/  UISETP.NE.AND UP0, UPT, UR4, URZ, UPT ;  /* 0x000000ff0400728c */ /* 0x010fd2000bf05270 */
[----:B------:R-:W-:Y:S05]  /*2e90*/  BRA.U !UP0, `(.L_x_95) ;  /* 0x00000011085c7547 */ /* 0x000fea000b800000 */
[----:B------:R-:W4:Y:S01]  /*2ea0*/  LDC R3, c[0x0][0x3ac] ;  /* 0x0000eb00ff037b82 */ /* 0x000f220000000800 */
[----:B------:R-:W-:Y:S01]  /*2eb0*/  BSSY.RECONVERGENT B0, `(.L_x_95) ;  /* 0x0000115000007945 */ /* 0x000fe20003800200 */
[----:B----4-:R-:W-:-:S13]  /*2ec0*/  ISETP.NE.AND P0, PT, R3, RZ, PT ;  /* 0x000000ff0300720c */ /* 0x010fda0003f05270 */
[----:B------:R-:W-:Y:S05]  /*2ed0*/  @P0 BRA `(.L_x_96) ;  /* 0x0000000000900947 */ /* 0x000fea0003800000 */
[C---:B------:R-:W-:Y:S01]  /*2ee0*/  ISETP.GE.U32.AND P0, PT, R22.reuse, 0x8, PT ;  /* 0x000000081600780c */ /* 0x040fe20003f06070 */
[----:B------:R-:W-:Y:S01]  /*2ef0*/  IMAD.MOV.U32 R3, RZ, RZ, RZ ;  /* 0x000000ffff037224 */ /* 0x000fe200078e00ff */
[----:B------:R-:W-:-:S04]  /*2f00*/  VIMNMX.U32 R6, PT, PT, R22, 0x1, !PT ;  /* 0x0000000116067848 */ /* 0x000fc80007fe0000 */
[----:B---3--:R-:W-:-:S04]  /*2f10*/  LOP3.LUT R7, R6, 0x5, RZ, 0xc0, !PT ;  /* 0x0000000506077812 */ /* 0x008fc800078ec0ff */
[----:B------:R-:W-:-:S03]  /*2f20*/  ISETP.NE.AND P1, PT, R7, RZ, PT ;  /* 0x000000ff0700720c */ /* 0x000fc60003f25270 */
[----:B------:R-:W-:Y:S10]  /*2f30*/  @!P0 BRA `(.L_x_97) ;  /* 0x0000000000408947 */ /* 0x000ff40003800000 */
[----:B------:R-:W-:Y:S01]  /*2f40*/  HFMA2 R0, -RZ, RZ, 0, 0 ;  /* 0x00000000ff007431 */ /* 0x000fe200000001ff */
[----:B------:R-:W-:Y:S01]  /*2f50*/  BSSY.RECONVERGENT B1, `(.L_x_97) ;  /* 0x000000e000017945 */ /* 0x000fe20003800200 */
[----:B------:R-:W-:-:S07]  /*2f60*/  LOP3.LUT R3, R6, 0xfffffff8, RZ, 0xc0, !PT ;  /* 0xfffffff806037812 */ /* 0x000fce00078ec0ff */
.L_x_98:
[C---:B0123--:R-:W-:Y:S01]  /*2f70*/  IMAD.WIDE.U32 R4, R0.reuse, 0x4, R16 ;  /* 0x0000000400047825 */ /* 0x04ffe200078e0010 */
[----:B------:R-:W-:-:S04]  /*2f80*/  IADD3 R0, PT, PT, R0, 0x8, RZ ;  /* 0x0000000800007810 */ /* 0x000fc80007ffe0ff */
[----:B------:R3:W-:Y:S01]  /*2f90*/  ST.E desc[UR36][R4.64], RZ ;  /* 0x000000ff04007985 */ /* 0x0007e2000c101924 */
[----:B------:R-:W-:-:S03]  /*2fa0*/  ISETP.NE.AND P0, PT, R0, R3, PT ;  /* 0x000000030000720c */ /* 0x000fc60003f05270 */
[----:B------:R3:W-:Y:S04]  /*2fb0*/  ST.E desc[UR36][R4.64+0x4], RZ ;  /* 0x000004ff04007985 */ /* 0x0007e8000c101924 */
[----:B------:R3:W-:Y:S04]  /*2fc0*/  ST.E desc[UR36][R4.64+0x8], RZ ;  /* 0x000008ff04007985 */ /* 0x0007e8000c101924 */
[----:B------:R3:W-:Y:S04]  /*2fd0*/  ST.E desc[UR36][R4.64+0xc], RZ ;  /* 0x00000cff04007985 */ /* 0x0007e8000c101924 */
[----:B------:R3:W-:Y:S04]  /*2fe0*/  ST.E desc[UR36][R4.64+0x10], RZ ;  /* 0x000010ff04007985 */ /* 0x0007e8000c101924 */
[----:B------:R3:W-:Y:S04]  /*2ff0*/  ST.E desc[UR36][R4.64+0x14], RZ ;  /* 0x000014ff04007985 */ /* 0x0007e8000c101924 */
[----:B------:R3:W-:Y:S04]  /*3000*/  ST.E desc[UR36][R4.64+0x18], RZ ;  /* 0x000018ff04007985 */ /* 0x0007e8000c101924 */
[----:B------:R3:W-:Y:S01]  /*3010*/  ST.E desc[UR36][R4.64+0x1c], RZ ;  /* 0x00001cff04007985 */ /* 0x0007e2000c101924 */
[----:B------:R-:W-:Y:S05]  /*3020*/  @P0 BRA `(.L_x_98) ;  /* 0xfffffffc00d00947 */ /* 0x000fea000383ffff */
[----:B------:R-:W-:Y:S05]  /*3030*/  BSYNC.RECONVERGENT B1 ;  /* 0x0000000000017941 */ /* 0x000fea0003800200 */
.L_x_97:
[----:B------:R-:W-:Y:S05]  /*3040*/  @!P1 BRA `(.L_x_99) ;  /* 0x0000000c00ec9947 */ /* 0x000fea0003800000 */
[----:B------:R-:W-:Y:S02]  /*3050*/  ISETP.GE.U32.AND P0, PT, R7, 0x4, PT ;  /* 0x000000040700780c */ /* 0x000fe40003f06070 */
[----:B------:R-:W-:-:S04]  /*3060*/  LOP3.LUT R0, R6, 0x1, RZ, 0xc0, !PT ;  /* 0x0000000106007812 */ /* 0x000fc800078ec0ff */
[----:B------:R-:W-:-:S07]  /*3070*/  ISETP.NE.U32.AND P1, PT, R0, 0x1, PT ;  /* 0x000000010000780c */ /* 0x000fce0003f25070 */
[----:B0123--:R-:W-:-:S04]  /*3080*/  @P0 IMAD.WIDE.U32 R4, R3, 0x4, R16 ;  /* 0x0000000403040825 */ /* 0x00ffc800078e0010 */
[----:B------:R-:W-:Y:S01]  /*3090*/  @P0 VIADD R3, R3, 0x4 ;  /* 0x0000000403030836 */ /* 0x000fe20000000000 */
[----:B------:R0:W-:Y:S04]  /*30a0*/  @P0 ST.E desc[UR36][R4.64], RZ ;  /* 0x000000ff04000985 */ /* 0x0001e8000c101924 */
[----:B------:R0:W-:Y:S04]  /*30b0*/  @P0 ST.E desc[UR36][R4.64+0x4], RZ ;  /* 0x000004ff04000985 */ /* 0x0001e8000c101924 */
[----:B------:R0:W-:Y:S04]  /*30c0*/  @P0 ST.E desc[UR36][R4.64+0x8], RZ ;  /* 0x000008ff04000985 */ /* 0x0001e8000c101924 */
[----:B------:R0:W-:Y:S01]  /*30d0*/  @P0 ST.E desc[UR36][R4.64+0xc], RZ ;  /* 0x00000cff04000985 */ /* 0x0001e2000c101924 */
[----:B------:R-:W-:Y:S05]  /*30e0*/  @P1 BRA `(.L_x_99) ;  /* 0x0000000c00c41947 */ /* 0x000fea0003800000 */
[----:B0-----:R-:W-:-:S05]  /*30f0*/  IMAD.WIDE.U32 R4, R3, 0x4, R16 ;  /* 0x0000000403047825 */ /* 0x001fca00078e0010 */
[----:B------:R0:W-:Y:S01]  /*3100*/  ST.E desc[UR36][R4.64], RZ ;  /* 0x000000ff04007985 */ /* 0x0001e2000c101924 */
[----:B------:R-:W-:Y:S05]  /*3110*/  BRA `(.L_x_99) ;  /* 0x0000000c00b87947 */ /* 0x000fea0003800000 */
.L_x_96:
[C---:B------:R-:W-:Y:S01]  /*3120*/  LOP3.LUT R8, R3.reuse, 0xf, RZ, 0xc0, !PT ;  /* 0x0000000f03087812 */ /* 0x040fe200078ec0ff */
[----:B------:R-:W-:Y:S01]  /*3130*/  IMAD R25, R2, R25, RZ ;  /* 0x0000001902197224 */ /* 0x000fe200078e02ff */
[C---:B------:R-:W-:Y:S01]  /*3140*/  LOP3.LUT R14, R3.reuse, 0x7, RZ, 0xc0, !PT ;  /* 0x00000007030e7812 */ /* 0x040fe200078ec0ff */
[----:B---3--:R-:W-:Y:S01]  /*3150*/  IMAD.MOV.U32 R7, RZ, RZ, RZ ;  /* 0x000000ffff077224 */ /* 0x008fe200078e00ff */
[----:B------:R-:W-:Y:S02]  /*3160*/  IADD3 R0, PT, PT, R8, -0x1, RZ ;  /* 0xffffffff08007810 */ /* 0x000fe40007ffe0ff */
[----:B012---:R-:W-:Y:S02]  /*3170*/  IADD3 R4, PT, PT, R14, -0x1, RZ ;  /* 0xffffffff0e047810 */ /* 0x007fe40007ffe0ff */
[----:B------:R-:W-:Y:S02]  /*3180*/  ISETP.GE.U32.AND P0, PT, R0, 0x7, PT ;  /* 0x000000070000780c */ /* 0x000fe40003f06070 */
[----:B------:R-:W-:-:S02]  /*3190*/  LOP3.LUT R0, R3, 0xfffffff0, RZ, 0xc0, !PT ;  /* 0xfffffff003007812 */ /* 0x000fc400078ec0ff */
[----:B------:R-:W-:Y:S02]  /*31a0*/  ISETP.GE.U32.AND P1, PT, R4, 0x3, PT ;  /* 0x000000030400780c */ /* 0x000fe40003f26070 */
[----:B------:R-:W-:Y:S02]  /*31b0*/  VIMNMX.U32 R22, PT, PT, R22, 0x1, !PT ;  /* 0x0000000116167848 */ /* 0x000fe40007fe0000 */
[----:B------:R-:W-:-:S09]  /*31c0*/  LOP3.LUT R3, R3, 0x3, RZ, 0xc0, !PT ;  /* 0x0000000303037812 */ /* 0x000fd200078ec0ff */
.L_x_106:
[----:B0-----:R-:W0:Y:S01]  /*31d0*/  LDCU UR4, c[0x0][0x3ac] ;  /* 0x00007580ff0477ac */ /* 0x001e220008000800 */
[----:B-1234-:R-:W-:Y:S01]  /*31e0*/  IMAD.WIDE.U32 R4, R7, 0x4, R16 ;  /* 0x0000000407047825 */ /* 0x01efe200078e0010 */
[----:B------:R-:W-:-:S03]  /*31f0*/  MOV R15, RZ ;  /* 0x000000ff000f7202 */ /* 0x000fc60000000f00 */
[----:B------:R-:W-:Y:S01]  /*3200*/  IMAD.MOV.U32 R9, RZ, RZ, RZ ;  /* 0x000000ffff097224 */ /* 0x000fe200078e00ff */
[----:B------:R1:W-:Y:S01]  /*3210*/  ST.E desc[UR36][R4.64], RZ ;  /* 0x000000ff04007985 */ /* 0x0003e2000c101924 */
[----:B0-----:R-:W-:Y:S02]  /*3220*/  UISETP.GE.U32.AND UP0, UPT, UR4, 0x10, UPT ;  /* 0x000000100400788c */ /* 0x001fe4000bf06070 */
[C---:B------:R-:W-:Y:S01]  /*3230*/  IMAD R6, R7.reuse, UR4, R25 ;  /* 0x0000000407067c24 */ /* 0x040fe2000f8e0219 */
[----:B------:R-:W-:-:S04]  /*3240*/  IADD3 R7, PT, PT, R7, 0x1, RZ ;  /* 0x0000000107077810 */ /* 0x000fc80007ffe0ff */
[----:B------:R-:W-:Y:S02]  /*3250*/  ISETP.NE.AND P2, PT, R7, R22, PT ;  /* 0x000000160700720c */ /* 0x000fe40003f45270 */
[----:B-1----:R-:W-:Y:S11]  /*3260*/  BRA.U !UP0, `(.L_x_100) ;  /* 0x0000000508a87547 */ /* 0x002ff6000b800000 */
[----:B------:R-:W0:Y:S01]  /*3270*/  LDC.64 R10, c[0x0][0x3a0] ;  /* 0x0000e800ff0a7b82 */ /* 0x000e220000000a00 */
[----:B------:R-:W-:Y:S01]  /*3280*/  HFMA2 R15, -RZ, RZ, 0, 0 ;  /* 0x00000000ff0f7431 */ /* 0x000fe200000001ff */
[----:B------:R-:W-:Y:S01]  /*3290*/  BSSY.RECONVERGENT B1, `(.L_x_101) ;  /* 0x0000066000017945 */ /* 0x000fe20003800200 */
[----:B------:R-:W-:-:S07]  /*32a0*/  MOV R9, RZ ;  /* 0x000000ff00097202 */ /* 0x000fce0000000f00 */
.L_x_102:
[----:B------:R-:W-:Y:S02]  /*32b0*/  IMAD.IADD R21, R6, 0x1, R15 ;  /* 0x0000000106157824 */ /* 0x000fe400078e020f */
[----:B------:R-:W-:-:S04]  /*32c0*/  IMAD.WIDE.U32 R12, R15, 0x4, R18 ;  /* 0x000000040f0c7825 */ /* 0x000fc800078e0012 */
[C---:B01----:R-:W-:Y:S01]  /*32d0*/  IMAD.WIDE.U32 R26, R21.reuse, 0x4, R10 ;  /* 0x00000004151a7825 */ /* 0x043fe200078e000a */
[----:B------:R-:W2:Y:S05]  /*32e0*/  LD.E R20, desc[UR36][R12.64] ;  /* 0x000000240c147980 */ /* 0x000eaa000c101900 */
[----:B------:R-:W2:Y:S01]  /*32f0*/  LDG.E R26, desc[UR36][R26.64] ;  /* 0x000000241a1a7981 */ /* 0x000ea2000c1e1900 */
[----:B------:R-:W-:-:S05]  /*3300*/  IADD3 R29, PT, PT, R21, 0x1, RZ ;  /* 0x00000001151d7810 */ /* 0x000fca0007ffe0ff */
[----:B------:R-:W-:-:S04]  /*3310*/  IMAD.WIDE.U32 R28, R29, 0x4, R10 ;  /* 0x000000041d1c7825 */ /* 0x000fc800078e000a */
[----:B--2---:R-:W-:-:S05]  /*3320*/  FFMA R9, R20, R26, R9 ;  /* 0x0000001a14097223 */ /* 0x004fca0000000009 */
[----:B------:R0:W-:Y:S04]  /*3330*/  ST.E desc[UR36][R4.64], R9 ;  /* 0x0000000904007985 */ /* 0x0001e8000c101924 */
[----:B------:R-:W2:Y:S04]  /*3340*/  LDG.E R28, desc[UR36][R28.64] ;  /* 0x000000241c1c7981 */ /* 0x000ea8000c1e1900 */
[----:B------:R-:W2:Y:S01]  /*3350*/  LD.E R20, desc[UR36][R12.64+0x4] ;  /* 0x000004240c147980 */ /* 0x000ea2000c101900 */
[----:B------:R-:W-:-:S05]  /*3360*/  IADD3 R31, PT, PT, R21, 0x2, RZ ;  /* 0x00000002151f7810 */ /* 0x000fca0007ffe0ff */
[----:B------:R-:W-:-:S04]  /*3370*/  IMAD.WIDE.U32 R30, R31, 0x4, R10 ;  /* 0x000000041f1e7825 */ /* 0x000fc800078e000a */
[----:B--2---:R-:W-:-:S05]  /*3380*/  FFMA R23, R20, R28, R9 ;  /* 0x0000001c14177223 */ /* 0x004fca0000000009 */
[----:B------:R1:W-:Y:S04]  /*3390*/  ST.E desc[UR36][R4.64], R23 ;  /* 0x0000001704007985 */ /* 0x0003e8000c101924 */
[----:B------:R-:W2:Y:S04]  /*33a0*/  LDG.E R30, desc[UR36][R30.64] ;  /* 0x000000241e1e7981 */ /* 0x000ea8000c1e1900 */
[----:B------:R-:W2:Y:S01]  /*33b0*/  LD.E R20, desc[UR36][R12.64+0x8] ;  /* 0x000008240c147980 */ /* 0x000ea2000c101900 */
[----:B------:R-:W-:-:S04]  /*33c0*/  VIADD R27, R21, 0x3 ;  /* 0x00000003151b7836 */ /* 0x000fc80000000000 */
[----:B------:R-:W-:-:S04]  /*33d0*/  IMAD.WIDE.U32 R26, R27, 0x4, R10 ;  /* 0x000000041b1a7825 */ /* 0x000fc800078e000a */
[----:B--2---:R-:W-:-:S05]  /*33e0*/  FFMA R33, R20, R30, R23 ;  /* 0x0000001e14217223 */ /* 0x004fca0000000017 */
[----:B------:R2:W-:Y:S04]  /*33f0*/  ST.E desc[UR36][R4.64], R33 ;  /* 0x0000002104007985 */ /* 0x0005e8000c101924 */
[----:B------:R-:W0:Y:S04]  /*3400*/  LDG.E R26, desc[UR36][R26.64] ;  /* 0x000000241a1a7981 */ /* 0x000e28000c1e1900 */
[----:B------:R-:W0:Y:S01]  /*3410*/  LD.E R20, desc[UR36][R12.64+0xc] ;  /* 0x00000c240c147980 */ /* 0x000e22000c101900 */
[----:B------:R-:W-:-:S05]  /*3420*/  IADD3 R29, PT, PT, R21, 0x4, RZ ;  /* 0x00000004151d7810 */ /* 0x000fca0007ffe0ff */
[----:B------:R-:W-:-:S04]  /*3430*/  IMAD.WIDE.U32 R28, R29, 0x4, R10 ;  /* 0x000000041d1c7825 */ /* 0x000fc800078e000a */
[----:B0-----:R-:W-:-:S05]  /*3440*/  FFMA R9, R20, R26, R33 ;  /* 0x0000001a14097223 */ /* 0x001fca0000000021 */
[----:B------:R0:W-:Y:S04]  /*3450*/  ST.E desc[UR36][R4.64], R9 ;  /* 0x0000000904007985 */ /* 0x0001e8000c101924 */
[----:B------:R-:W1:Y:S04]  /*3460*/  LDG.E R28, desc[UR36][R28.64] ;  /* 0x000000241c1c7981 */ /* 0x000e68000c1e1900 */
[----:B------:R-:W1:Y:S01]  /*3470*/  LD.E R20, desc[UR36][R12.64+0x10] ;  /* 0x000010240c147980 */ /* 0x000e62000c101900 */
[----:B------:R-:W-:-:S05]  /*3480*/  IADD3 R31, PT, PT, R21, 0x5, RZ ;  /* 0x00000005151f7810 */ /* 0x000fca0007ffe0ff */
[----:B------:R-:W-:-:S04]  /*3490*/  IMAD.WIDE.U32 R30, R31, 0x4, R10 ;  /* 0x000000041f1e7825 */ /* 0x000fc800078e000a */
[----:B-1----:R-:W-:-:S05]  /*34a0*/  FFMA R23, R20, R28, R9 ;  /* 0x0000001c14177223 */ /* 0x002fca0000000009 */
        /* <DEDUP_REMOVED lines=42> */
[----:B------:R-:W-:Y:S04]  /*3750*/  ST.E desc[UR36][R4.64], R33 ;  /* 0x0000002104007985 */ /* 0x000fe8000c101924 */
        /* <DEDUP_REMOVED lines=14> */
[----:B------:R-:W-:Y:S02]  /*3840*/  VIADD R21, R21, 0xf ;  /* 0x0000000f15157836 */ /* 0x000fe40000000000 */
[----:B--2---:R-:W-:-:S02]  /*3850*/  FFMA R27, R20, R30, R23 ;  /* 0x0000001e141b7223 */ /* 0x004fc40000000017 */
[----:B------:R-:W-:-:S03]  /*3860*/  IMAD.WIDE.U32 R20, R21, 0x4, R10 ;  /* 0x0000000415147825 */ /* 0x000fc600078e000a */
[----:B------:R1:W-:Y:S04]  /*3870*/  ST.E desc[UR36][R4.64], R27 ;  /* 0x0000001b04007985 */ /* 0x0003e8000c101924 */
[----:B------:R-:W0:Y:S04]  /*3880*/  LD.E R24, desc[UR36][R12.64+0x3c] ;  /* 0x00003c240c187980 */ /* 0x000e28000c101900 */
[----:B------:R-:W0:Y:S01]  /*3890*/  LDG.E R20, desc[UR36][R20.64] ;  /* 0x0000002414147981 */ /* 0x000e22000c1e1900 */
[----:B------:R-:W-:-:S04]  /*38a0*/  IADD3 R15, PT, PT, R15, 0x10, RZ ;  /* 0x000000100f0f7810 */ /* 0x000fc80007ffe0ff */
[----:B------:R-:W-:Y:S01]  /*38b0*/  ISETP.NE.AND P3, PT, R15, R0, PT ;  /* 0x000000000f00720c */ /* 0x000fe20003f65270 */
[----:B0-----:R-:W-:-:S05]  /*38c0*/  FFMA R9, R24, R20, R27 ;  /* 0x0000001418097223 */ /* 0x001fca000000001b */
[----:B------:R1:W-:Y:S07]  /*38d0*/  ST.E desc[UR36][R4.64], R9 ;  /* 0x0000000904007985 */ /* 0x0003ee000c101924 */
[----:B------:R-:W-:Y:S05]  /*38e0*/  @P3 BRA `(.L_x_102) ;  /* 0xfffffff800703947 */ /* 0x000fea000383ffff */
[----:B------:R-:W-:Y:S05]  /*38f0*/  BSYNC.RECONVERGENT B1 ;  /* 0x0000000000017941 */ /* 0x000fea0003800200 */
.L_x_101:
[----:B------:R-:W-:-:S07]  /*3900*/  MOV R15, R0 ;  /* 0x00000000000f7202 */ /* 0x000fce0000000f00 */
.L_x_100:
[----:B------:R-:W-:-:S13]  /*3910*/  ISETP.NE.AND P3, PT, R8, RZ, PT ;  /* 0x000000ff0800720c */ /* 0x000fda0003f65270 */
[----:B------:R-:W-:Y:S05]  /*3920*/  @!P3 BRA `(.L_x_103) ;  /* 0x0000000400b0b947 */ /* 0x000fea0003800000 */
[----:B------:R-:W-:Y:S01]  /*3930*/  ISETP.NE.AND P3, PT, R14, RZ, PT ;  /* 0x000000ff0e00720c */ /* 0x000fe20003f65270 */
[----:B------:R-:W-:-:S12]  /*3940*/  @!P0 BRA `(.L_x_104) ;  /* 0x0000000000cc8947 */ /* 0x000fd80003800000 */
[----:B------:R-:W0:Y:S01]  /*3950*/  LDC.64 R12, c[0x0][0x3a0] ;  /* 0x0000e800ff0c7b82 */ /* 0x000e220000000a00 */
[----:B-1----:R-:W-:Y:S02]  /*3960*/  IMAD.IADD R23, R6, 0x1, R15 ;  /* 0x0000000106177824 */ /* 0x002fe400078e020f */
[----:B------:R-:W-:-:S05]  /*3970*/  IMAD.WIDE.U32 R10, R15, 0x4, R18 ;  /* 0x000000040f0a7825 */ /* 0x000fca00078e0012 */
[----:B------:R-:W2:Y:S01]  /*3980*/  LD.E R24, desc[UR36][R10.64] ;  /* 0x000000240a187980 */ /* 0x000ea2000c101900 */
[----:B0-----:R-:W-:-:S06]  /*3990*/  IMAD.WIDE.U32 R20, R23, 0x4, R12 ;  /* 0x0000000417147825 */ /* 0x001fcc00078e000c */
        /* <DEDUP_REMOVED lines=13> */
[----:B------:R-:W-:Y:S02]  /*3a70*/  VIADD R21, R23, 0x3 ;  /* 0x0000000317157836 */ /* 0x000fe40000000000 */
[----:B--2---:R-:W-:-:S02]  /*3a80*/  FFMA R33, R20, R28, R31 ;  /* 0x0000001c14217223 */ /* 0x004fc4000000001f */
[----:B------:R-:W-:-:S03]  /*3a90*/  IMAD.WIDE.U32 R20, R21, 0x4, R12 ;  /* 0x0000000415147825 */ /* 0x000fc600078e000c */
        /* <DEDUP_REMOVED lines=19> */
[----:B------:R-:W2:Y:S04]  /*3bd0*/  LDG.E R20, desc[UR36][R20.64] ;  /* 0x0000002414147981 */ /* 0x000ea8000c1e1900 */
[----:B------:R-:W2:Y:S01]  /*3be0*/  LD.E R24, desc[UR36][R10.64+0x18] ;  /* 0x000018240a187980 */ /* 0x000ea2000c101900 */
[----:B0-----:R-:W-:-:S05]  /*3bf0*/  IADD3 R9, PT, PT, R23, 0x7, RZ ;  /* 0x0000000717097810 */ /* 0x001fca0007ffe0ff */
[----:B------:R-:W-:-:S04]  /*3c00*/  IMAD.WIDE.U32 R12, R9, 0x4, R12 ;  /* 0x00000004090c7825 */ /* 0x000fc800078e000c */
[----:B--2---:R-:W-:-:S05]  /*3c10*/  FFMA R23, R24, R20, R33 ;  /* 0x0000001418177223 */ /* 0x004fca0000000021 */
[----:B------:R3:W-:Y:S04]  /*3c20*/  ST.E desc[UR36][R4.64], R23 ;  /* 0x0000001704007985 */ /* 0x0007e8000c101924 */
[----:B------:R-:W2:Y:S04]  /*3c30*/  LD.E R24, desc[UR36][R10.64+0x1c] ;  /* 0x00001c240a187980 */ /* 0x000ea8000c101900 */
[----:B------:R-:W2:Y:S01]  /*3c40*/  LDG.E R12, desc[UR36][R12.64] ;  /* 0x000000240c0c7981 */ /* 0x000ea2000c1e1900 */
[----:B------:R-:W-:Y:S01]  /*3c50*/  IADD3 R15, PT, PT, R15, 0x8, RZ ;  /* 0x000000080f0f7810 */ /* 0x000fe20007ffe0ff */
[----:B--2---:R-:W-:-:S05]  /*3c60*/  FFMA R9, R24, R12, R23 ;  /* 0x0000000c18097223 */ /* 0x004fca0000000017 */
[----:B------:R3:W-:Y:S02]  /*3c70*/  ST.E desc[UR36][R4.64], R9 ;  /* 0x0000000904007985 */ /* 0x0007e4000c101924 */
.L_x_104:
[----:B------:R-:W-:Y:S05]  /*3c80*/  @!P3 BRA `(.L_x_103) ;  /* 0x0000000000d8b947 */ /* 0x000fea0003800000 */
[----:B------:R-:W-:Y:S01]  /*3c90*/  ISETP.NE.AND P3, PT, R3, RZ, PT ;  /* 0x000000ff0300720c */ /* 0x000fe20003f65270 */
[----:B------:R-:W-:-:S12]  /*3ca0*/  @!P1 BRA `(.L_x_105) ;  /* 0x00000000006c9947 */ /* 0x000fd80003800000 */
[----:B------:R-:W0:Y:S01]  /*3cb0*/  LDC.64 R12, c[0x0][0x3a0] ;  /* 0x0000e800ff0c7b82 */ /* 0x000e220000000a00 */
[----:B-1-3--:R-:W-:Y:S02]  /*3cc0*/  IMAD.IADD R23, R6, 0x1, R15 ;  /* 0x0000000106177824 */ /* 0x00afe400078e020f */
        /* <DEDUP_REMOVED lines=14> */
[----:B------:R-:W3:Y:S04]  /*3db0*/  LDG.E R28, desc[UR36][R28.64] ;  /* 0x000000241c1c7981 */ /* 0x000ee8000c1e1900 */
[----:B------:R-:W3:Y:S01]  /*3dc0*/  LD.E R20, desc[UR36][R10.64+0x8] ;  /* 0x000008240a147980 */ /* 0x000ee2000c101900 */
[----:B------:R-:W-:-:S04]  /*3dd0*/  VIADD R23, R23, 0x3 ;  /* 0x0000000317177836 */ /* 0x000fc80000000000 */
[----:B------:R-:W-:-:S04]  /*3de0*/  IMAD.WIDE.U32 R12, R23, 0x4, R12 ;  /* 0x00000004170c7825 */ /* 0x000fc800078e000c */
[----:B---3--:R-:W-:-:S05]  /*3df0*/  FFMA R21, R20, R28, R31 ;  /* 0x0000001c14157223 */ /* 0x008fca000000001f */
[----:B------:R2:W-:Y:S04]  /*3e00*/  ST.E desc[UR36][R4.64], R21 ;  /* 0x0000001504007985 */ /* 0x0005e8000c101924 */
[----:B------:R-:W0:Y:S04]  /*3e10*/  LD.E R20, desc[UR36][R10.64+0xc] ;  /* 0x00000c240a147980 */ /* 0x000e28000c101900 */
[----:B------:R-:W0:Y:S01]  /*3e20*/  LDG.E R12, desc[UR36][R12.64] ;  /* 0x000000240c0c7981 */ /* 0x000e22000c1e1900 */
[----:B------:R-:W-:Y:S01]  /*3e30*/  IADD3 R15, PT, PT, R15, 0x4, RZ ;  /* 0x000000040f0f7810 */ /* 0x000fe20007ffe0ff */
[----:B0-----:R-:W-:-:S05]  /*3e40*/  FFMA R9, R20, R12, R21 ;  /* 0x0000000c14097223 */ /* 0x001fca0000000015 */
[----:B------:R2:W-:Y:S02]  /*3e50*/  ST.E desc[UR36][R4.64], R9 ;  /* 0x0000000904007985 */ /* 0x0005e4000c101924 */
.L_x_105:
[----:B------:R-:W-:Y:S05]  /*3e60*/  @!P3 BRA `(.L_x_103) ;  /* 0x000000000060b947 */ /* 0x000fea0003800000 */
[----:B------:R-:W2:Y:S01]  /*3e70*/  LDC.64 R10, c[0x0][0x3a0] ;  /* 0x0000e800ff0a7b82 */ /* 0x000ea20000000a00 */
[----:B-1-3--:R-:W-:Y:S01]  /*3e80*/  IADD3 R23, PT, PT, R6, R15, RZ ;  /* 0x0000000f06177210 */ /* 0x00afe20007ffe0ff */
[----:B------:R-:W-:-:S05]  /*3e90*/  IMAD.WIDE.U32 R12, R15, 0x4, R18 ;  /* 0x000000040f0c7825 */ /* 0x000fca00078e0012 */
[----:B------:R-:W3:Y:S01]  /*3ea0*/  LD.E R6, desc[UR36][R12.64] ;  /* 0x000000240c067980 */ /* 0x000ee2000c101900 */
[----:B--2---:R-:W-:-:S06]  /*3eb0*/  IMAD.WIDE.U32 R20, R23, 0x4, R10 ;  /* 0x0000000417147825 */ /* 0x004fcc00078e000a */
[----:B------:R-:W3:Y:S01]  /*3ec0*/  LDG.E R20, desc[UR36][R20.64] ;  /* 0x0000002414147981 */ /* 0x000ee2000c1e1900 */
[----:B------:R-:W-:Y:S01]  /*3ed0*/  ISETP.NE.AND P3, PT, R3, 0x1, PT ;  /* 0x000000010300780c */ /* 0x000fe20003f65270 */
[----:B---3--:R-:W-:-:S05]  /*3ee0*/  FFMA R9, R6, R20, R9 ;  /* 0x0000001406097223 */ /* 0x008fca0000000009 */
[----:B------:R0:W-:Y:S07]  /*3ef0*/  ST.E desc[UR36][R4.64], R9 ;  /* 0x0000000904007985 */ /* 0x0001ee000c101924 */
[----:B------:R-:W-:Y:S05]  /*3f00*/  @!P3 BRA `(.L_x_103) ;  /* 0x000000000038b947 */ /* 0x000fea0003800000 */
[----:B------:R-:W-:Y:S01]  /*3f10*/  VIADD R21, R23, 0x1 ;  /* 0x0000000117157836 */ /* 0x000fe20000000000 */
[----:B------:R-:W2:Y:S03]  /*3f20*/  LD.E R6, desc[UR36][R12.64+0x4] ;  /* 0x000004240c067980 */ /* 0x000ea6000c101900 */
[----:B------:R-:W-:-:S06]  /*3f30*/  IMAD.WIDE.U32 R20, R21, 0x4, R10 ;  /* 0x0000000415147825 */ /* 0x000fcc00078e000a */
[----:B------:R-:W2:Y:S01]  /*3f40*/  LDG.E R21, desc[UR36][R20.64] ;  /* 0x0000002414157981 */ /* 0x000ea2000c1e1900 */
[----:B------:R-:W-:Y:S01]  /*3f50*/  ISETP.NE.AND P3, PT, R3, 0x2, PT ;  /* 0x000000020300780c */ /* 0x000fe20003f65270 */
[----:B--2---:R-:W-:-:S05]  /*3f60*/  FFMA R15, R6, R21, R9 ;  /* 0x00000015060f7223 */ /* 0x004fca0000000009 */
[----:B------:R4:W-:Y:S07]  /*3f70*/  ST.E desc[UR36][R4.64], R15 ;  /* 0x0000000f04007985 */ /* 0x0009ee000c101924 */
[----:B------:R-:W-:Y:S05]  /*3f80*/  @!P3 BRA `(.L_x_103) ;  /* 0x000000000018b947 */ /* 0x000fea0003800000 */
[----:B0-----:R-:W-:Y:S01]  /*3f90*/  IADD3 R9, PT, PT, R23, 0x2, RZ ;  /* 0x0000000217097810 */ /* 0x001fe20007ffe0ff */
[----:B------:R-:W2:Y:S04]  /*3fa0*/  LD.E R12, desc[UR36][R12.64+0x8] ;  /* 0x000008240c0c7980 */ /* 0x000ea8000c101900 */
[----:B------:R-:W-:-:S06]  /*3fb0*/  IMAD.WIDE.U32 R10, R9, 0x4, R10 ;  /* 0x00000004090a7825 */ /* 0x000fcc00078e000a */
[----:B------:R-:W2:Y:S02]  /*3fc0*/  LDG.E R11, desc[UR36][R10.64] ;  /* 0x000000240a0b7981 */ /* 0x000ea4000c1e1900 */
[----:B--2---:R-:W-:-:S05]  /*3fd0*/  FFMA R9, R12, R11, R15 ;  /* 0x0000000b0c097223 */ /* 0x004fca000000000f */
[----:B------:R0:W-:Y:S02]  /*3fe0*/  ST.E desc[UR36][R4.64], R9 ;  /* 0x0000000904007985 */ /* 0x0001e4000c101924 */
.L_x_103:
[----:B------:R-:W-:Y:S05]  /*3ff0*/  @P2 BRA `(.L_x_106) ;  /* 0xfffffff000742947 */ /* 0x000fea000383ffff */
.L_x_99:
[----:B------:R-:W-:Y:S05]  /*4000*/  BSYNC.RECONVERGENT B0 ;  /* 0x0000000000007941 */ /* 0x000fea0003800200 */
.L_x_95:
[----:B---3--:R-:W3:Y:S01]  /*4010*/  LDC.64 R6, c[0x0][0x398] ;  /* 0x0000e600ff067b82 */ /* 0x008ee20000000a00 */
[----:B------:R-:W-:-:S07]  /*4020*/  SHF.L.U32 R3, R2, 0x1, RZ ;  /* 0x0000000102037819 */ /* 0x000fce00000006ff */
[----:B------:R-:W5:Y:S01]  /*4030*/  LDC R10, c[0x0][0x3a8] ;  /* 0x0000ea00ff0a7b82 */ /* 0x000f620000000800 */
[----:B---3--:R-:W-:-:S05]  /*4040*/  IMAD.WIDE.U32 R6, R3, 0x4, R6 ;  /* 0x0000000403067825 */ /* 0x008fca00078e0006 */
[----:B012-4-:R-:W5:Y:S01]  /*4050*/  LDG.E R5, desc[UR36][R6.64] ;  /* 0x0000002406057981 */ /* 0x017f62000c1e1900 */
[----:B------:R-:W-:Y:S01]  /*4060*/  BSSY B0, `(.L_x_107) ;  /* 0x000010d000007945 */ /* 0x000fe20003800000 */
[----:B-----5:R-:W-:-:S05]  /*4070*/  IMAD.IADD R0, R5, 0x1, R10 ;  /* 0x0000000105007824 */ /* 0x020fca00078e020a */
[----:B------:R-:W-:-:S13]  /*4080*/  ISETP.GE.U32.AND P0, PT, R5, R0, PT ;  /* 0x000000000500720c */ /* 0x000fda0003f06070 */
[----:B------:R-:W-:Y:S05]  /*4090*/  @P0 BRA `(.L_x_108) ;  /* 0x0000001000240947 */ /* 0x000fea0003800000 */
[----:B------:R0:W2:Y:S01]  /*40a0*/  LDG.E R2, desc[UR36][R6.64+0x4] ;  /* 0x0000042406027981 */ /* 0x0000a2000c1e1900 */
[C---:B------:R-:W-:Y:S02]  /*40b0*/  LOP3.LUT R3, R10.reuse, 0xf, RZ, 0xc0, !PT ;  /* 0x0000000f0a037812 */ /* 0x040fe400078ec0ff */
[----:B------:R-:W-:Y:S02]  /*40c0*/  IADD3 R4, PT, PT, R10, -0x1, RZ ;  /* 0xffffffff0a047810 */ /* 0x000fe40007ffe0ff */
[----:B------:R-:W-:Y:S02]  /*40d0*/  IADD3 R8, PT, PT, R3, -0x1, RZ ;  /* 0xffffffff03087810 */ /* 0x000fe40007ffe0ff */
[----:B------:R-:W-:Y:S02]  /*40e0*/  IADD3 R12, P3, PT, R16, 0x20, RZ ;  /* 0x00000020100c7810 */ /* 0x000fe40007f7e0ff */
[----:B------:R-:W-:Y:S02]  /*40f0*/  ISETP.GE.U32.AND P1, PT, R8, 0x7, PT ;  /* 0x000000070800780c */ /* 0x000fe40003f26070 */
[----:B------:R-:W-:Y:S01]  /*4100*/  LOP3.LUT R8, R10, 0xfffffff0, RZ, 0xc0, !PT ;  /* 0xfffffff00a087812 */ /* 0x000fe200078ec0ff */
[----:B------:R-:W-:Y:S01]  /*4110*/  IMAD.X R13, RZ, RZ, R17, P3 ;  /* 0x000000ffff0d7224 */ /* 0x000fe200018e0611 */
[----:B------:R-:W-:-:S02]  /*4120*/  ISETP.GE.U32.AND P2, PT, R4, 0xf, PT ;  /* 0x0000000f0400780c */ /* 0x000fc40003f46070 */
[C---:B------:R-:W-:Y:S02]  /*4130*/  LOP3.LUT R4, R10.reuse, 0x7, RZ, 0xc0, !PT ;  /* 0x000000070a047812 */ /* 0x040fe400078ec0ff */
[----:B0-----:R-:W-:Y:S02]  /*4140*/  LOP3.LUT R6, R10, 0x3, RZ, 0xc0, !PT ;  /* 0x000000030a067812 */ /* 0x001fe400078ec0ff */
[----:B------:R-:W-:Y:S01]  /*4150*/  IADD3 R8, PT, PT, -R8, RZ, RZ ;  /* 0x000000ff08087210 */ /* 0x000fe20007ffe1ff */
[----:B--2---:R-:W-:-:S05]  /*4160*/  IMAD.IADD R9, R2, 0x1, R10 ;  /* 0x0000000102097824 */ /* 0x004fca00078e020a */
[----:B------:R-:W-:Y:S01]  /*4170*/  ISETP.GE.U32.AND P0, PT, R2, R9, PT ;  /* 0x000000090200720c */ /* 0x000fe20003f06070 */
[----:B------:R-:W-:-:S12]  /*4180*/  HFMA2 R9, -RZ, RZ, 0, 0 ;  /* 0x00000000ff097431 */ /* 0x000fd800000001ff */
.L_x_116:
[----:B------:R-:W-:Y:S05]  /*4190*/  YIELD ;  /* 0x0000000000007946 */ /* 0x000fea0003800000 */
[----:B------:R-:W-:Y:S04]  /*41a0*/  BSSY B1, `(.L_x_109) ;  /* 0x00000f5000017945 */ /* 0x000fe80003800000 */
[----:B01234-:R-:W-:Y:S05]  /*41b0*/  @P0 BRA `(.L_x_110) ;  /* 0x0000000c00cc0947 */ /* 0x01ffea0003800000 */
[----:B------:R-:W-:Y:S01]  /*41c0*/  MOV R10, R2 ;  /* 0x00000002000a7202 */ /* 0x000fe20000000f00 */
[----:B------:R-:W-:Y:S06]  /*41d0*/  @!P2 BRA `(.L_x_111) ;  /* 0x0000000400c4a947 */ /* 0x000fec0003800000 */
[----:B------:R-:W0:Y:S01]  /*41e0*/  LDCU UR4, c[0x0][0x3b0] ;  /* 0x00007600ff0477ac */ /* 0x000e220008000800 */
[----:B------:R-:W-:Y:S01]  /*41f0*/  BSSY B2, `(.L_x_112) ;  /* 0x000006e000027945 */ /* 0x000fe20003800000 */
[----:B------:R-:W-:Y:S01]  /*4200*/  IADD3 R10, PT, PT, R2, 0x7, RZ ;  /* 0x00000007020a7810 */ /* 0x000fe20007ffe0ff */
[----:B------:R-:W-:Y:S02]  /*4210*/  IMAD.MOV.U32 R11, RZ, RZ, R8 ;  /* 0x000000ffff0b7224 */ /* 0x000fe400078e0008 */
[----:B0-----:R-:W-:-:S07]  /*4220*/  IMAD R7, R5, UR4, R2 ;  /* 0x0000000405077c24 */ /* 0x001fce000f8e0202 */
.L_x_113:
[----:B------:R-:W-:Y:S01]  /*4230*/  IMAD.WIDE R22, R9, 0x4, R12 ;  /* 0x0000000409167825 */ /* 0x000fe200078e020c */
[----:B-1----:R-:W0:Y:S04]  /*4240*/  LDC.64 R20, c[0x0][0x3c0] ;  /* 0x0000f000ff147b82 */ /* 0x002e280000000a00 */
[----:B------:R-:W2:Y:S01]  /*4250*/  LD.E R37, desc[UR36][R22.64+-0x20] ;  /* 0xffffe02416257980 */ /* 0x000ea2000c101900 */
[----:B------:R-:W-:Y:S01]  /*4260*/  HFMA2 R35, -RZ, RZ, 0, 5.9604644775390625e-08 ;  /* 0x00000001ff237431 */ /* 0x000fe200000001ff */
[----:B------:R-:W-:Y:S05]  /*4270*/  YIELD ;  /* 0x0000000000007946 */ /* 0x000fea0003800000 */
[----:B------:R-:W1:Y:S01]  /*4280*/  LDC.64 R14, c[0x0][0x3c8] ;  /* 0x0000f200ff0e7b82 */ /* 0x000e620000000a00 */
[----:B0-----:R-:W-:-:S04]  /*4290*/  IMAD.WIDE.U32 R26, R7, 0x4, R20 ;  /* 0x00000004071a7825 */ /* 0x001fc800078e0014 */
[C---:B-1----:R-:W-:Y:S01]  /*42a0*/  IMAD.WIDE.U32 R28, R7.reuse, 0x4, R14 ;  /* 0x00000004071c7825 */ /* 0x042fe200078e000e */
[----:B--2---:R0:W-:Y:S04]  /*42b0*/  REDG.E.ADD.F32.FTZ.RN.STRONG.GPU desc[UR36][R26.64], R37 ;  /* 0x000000251a0079a6 */ /* 0x0041e8000c12f324 */
[----:B------:R-:W-:Y:S04]  /*42c0*/  REDG.E.ADD.STRONG.GPU desc[UR36][R28.64], R35 ;  /* 0x000000231c00798e */ /* 0x000fe8000c12e124 */
[----:B------:R-:W2:Y:S01]  /*42d0*/  LD.E R34, desc[UR36][R22.64+-0x1c] ;  /* 0xffffe42416227980 */ /* 0x000ea2000c101900 */
[----:B------:R-:W-:-:S05]  /*42e0*/  IADD3 R33, PT, PT, R7, 0x1, RZ ;  /* 0x0000000107217810 */ /* 0x000fca0007ffe0ff */
[----:B------:R-:W-:-:S04]  /*42f0*/  IMAD.WIDE.U32 R30, R33, 0x4, R20 ;  /* 0x00000004211e7825 */ /* 0x000fc800078e0014 */
[----:B------:R-:W-:Y:S01]  /*4300*/  IMAD.WIDE.U32 R32, R33, 0x4, R14 ;  /* 0x0000000421207825 */ /* 0x000fe200078e000e */
[----:B--2---:R-:W-:Y:S04]  /*4310*/  REDG.E.ADD.F32.FTZ.RN.STRONG.GPU desc[UR36][R30.64], R34 ;  /* 0x000000221e0079a6 */ /* 0x004fe8000c12f324 */
[----:B------:R-:W-:Y:S04]  /*4320*/  REDG.E.ADD.STRONG.GPU desc[UR36][R32.64], R35 ;  /* 0x000000232000798e */ /* 0x000fe8000c12e124 */
[----:B0-----:R-:W2:Y:S01]  /*4330*/  LD.E R37, desc[UR36][R22.64+-0x18] ;  /* 0xffffe82416257980 */ /* 0x001ea2000c101900 */
[----:B------:R-:W-:-:S04]  /*4340*/  VIADD R36, R7, 0x2 ;  /* 0x0000000207247836 */ /* 0x000fc80000000000 */
[----:B------:R-:W-:-:S04]  /*4350*/  IMAD.WIDE.U32 R24, R36, 0x4, R20 ;  /* 0x0000000424187825 */ /* 0x000fc800078e0014 */
[----:B------:R-:W-:Y:S01]  /*4360*/  IMAD.WIDE.U32 R26, R36, 0x4, R14 ;  /* 0x00000004241a7825 */ /* 0x000fe200078e000e */
[----:B--2---:R0:W-:Y:S04]  /*4370*/  REDG.E.ADD.F32.FTZ.RN.STRONG.GPU desc[UR36][R24.64], R37 ;  /* 0x00000025180079a6 */ /* 0x0041e8000c12f324 */
[----:B------:R-:W-:Y:S04]  /*4380*/  REDG.E.ADD.STRONG.GPU desc[UR36][R26.64], R35 ;  /* 0x000000231a00798e */ /* 0x000fe8000c12e124 */
[----:B0-----:R-:W2:Y:S01]  /*4390*/  LD.E R37, desc[UR36][R22.64+-0x14] ;  /* 0xffffec2416257980 */ /* 0x001ea2000c101900 */
[----:B------:R-:W-:-:S05]  /*43a0*/  IADD3 R36, PT, PT, R7, 0x3, RZ ;  /* 0x0000000307247810 */ /* 0x000fca0007ffe0ff */
[----:B------:R-:W-:-:S04]  /*43b0*/  IMAD.WIDE.U32 R28, R36, 0x4, R20 ;  /* 0x00000004241c7825 */ /* 0x000fc800078e0014 */
[----:B------:R-:W-:Y:S01]  /*43c0*/  IMAD.WIDE.U32 R30, R36, 0x4, R14 ;  /* 0x00000004241e7825 */ /* 0x000fe200078e000e */
        /* <DEDUP_REMOVED lines=54> */
[----:B--2---:R-:W-:Y:S04]  /*4730*/  REDG.E.ADD.F32.FTZ.RN.STRONG.GPU desc[UR36][R24.64], R37 ;  /* 0x00000025180079a6 */ /* 0x004fe8000c12f324 */
[----:B------:R0:W-:Y:S04]  /*4740*/  REDG.E.ADD.STRONG.GPU desc[UR36][R26.64], R35 ;  /* 0x000000231a00798e */ /* 0x0001e8000c12e124 */
[----:B------:R-:W2:Y:S01]  /*4750*/  LD.E R36, desc[UR36][R22.64+0x14] ;  /* 0x0000142416247980 */ /* 0x000ea2000c101900 */
[----:B------:R-:W-:-:S05]  /*4760*/  IADD3 R34, PT, PT, R7, 0xd, RZ ;  /* 0x0000000d07227810 */ /* 0x000fca0007ffe0ff */
[----:B------:R-:W-:-:S04]  /*4770*/  IMAD.WIDE.U32 R28, R34, 0x4, R20 ;  /* 0x00000004221c7825 */ /* 0x000fc800078e0014 */
[----:B------:R-:W-:Y:S01]  /*4780*/  IMAD.WIDE.U32 R30, R34, 0x4, R14 ;  /* 0x00000004221e7825 */ /* 0x000fe200078e000e */
[----:B--2---:R1:W-:Y:S04]  /*4790*/  REDG.E.ADD.F32.FTZ.RN.STRONG.GPU desc[UR36][R28.64], R36 ;  /* 0x000000241c0079a6 */ /* 0x0043e8000c12f324 */
[----:B------:R1:W-:Y:S04]  /*47a0*/  REDG.E.ADD.STRONG.GPU desc[UR36][R30.64], R35 ;  /* 0x000000231e00798e */ /* 0x0003e8000c12e124 */
[----:B0-----:R-:W2:Y:S01]  /*47b0*/  LD.E R27, desc[UR36][R22.64+0x18] ;  /* 0x00001824161b7980 */ /* 0x001ea2000c101900 */
[----:B------:R-:W-:-:S04]  /*47c0*/  VIADD R34, R7, 0xe ;  /* 0x0000000e07227836 */ /* 0x000fc80000000000 */
[----:B------:R-:W-:-:S04]  /*47d0*/  IMAD.WIDE.U32 R32, R34, 0x4, R20 ;  /* 0x0000000422207825 */ /* 0x000fc800078e0014 */
[----:B------:R-:W-:Y:S01]  /*47e0*/  IMAD.WIDE.U32 R24, R34, 0x4, R14 ;  /* 0x0000000422187825 */ /* 0x000fe200078e000e */
[----:B------:R-:W-:Y:S01]  /*47f0*/  IADD3 R11, PT, PT, R11, 0x10, RZ ;  /* 0x000000100b0b7810 */ /* 0x000fe20007ffe0ff */
[----:B--2---:R1:W-:Y:S04]  /*4800*/  REDG.E.ADD.F32.FTZ.RN.STRONG.GPU desc[UR36][R32.64], R27 ;  /* 0x0000001b200079a6 */ /* 0x0043e8000c12f324 */
[----:B------:R1:W-:Y:S04]  /*4810*/  REDG.E.ADD.STRONG.GPU desc[UR36][R24.64], R35 ;  /* 0x000000231800798e */ /* 0x0003e8000c12e124 */
[----:B------:R-:W2:Y:S01]  /*4820*/  LD.E R26, desc[UR36][R22.64+0x1c] ;  /* 0x00001c24161a7980 */ /* 0x000ea2000c101900 */
[----:B------:R-:W-:-:S02]  /*4830*/  ISETP.NE.AND P3, PT, R11, RZ, PT ;  /* 0x000000ff0b00720c */ /* 0x000fc40003f65270 */
[----:B------:R-:W-:-:S05]  /*4840*/  IADD3 R37, PT, PT, R7, 0xf, RZ ;  /* 0x0000000f07257810 */ /* 0x000fca0007ffe0ff */
[----:B------:R-:W-:-:S04]  /*4850*/  IMAD.WIDE.U32 R20, R37, 0x4, R20 ;  /* 0x0000000425147825 */ /* 0x000fc800078e0014 */
[----:B------:R-:W-:Y:S01]  /*4860*/  IMAD.WIDE.U32 R14, R37, 0x4, R14 ;  /* 0x00000004250e7825 */ /* 0x000fe200078e000e */
[----:B------:R-:W-:Y:S02]  /*4870*/  IADD3 R9, PT, PT, R9, 0x10, RZ ;  /* 0x0000001009097810 */ /* 0x000fe40007ffe0ff */
[----:B------:R-:W-:Y:S01]  /*4880*/  IADD3 R7, PT, PT, R7, 0x10, RZ ;  /* 0x0000001007077810 */ /* 0x000fe20007ffe0ff */
[----:B------:R-:W-:Y:S01]  /*4890*/  VIADD R10, R10, 0x10 ;  /* 0x000000100a0a7836 */ /* 0x000fe20000000000 */
[----:B--2---:R1:W-:Y:S04]  /*48a0*/  REDG.E.ADD.F32.FTZ.RN.STRONG.GPU desc[UR36][R20.64], R26 ;  /* 0x0000001a140079a6 */ /* 0x0043e8000c12f324 */
[----:B------:R1:W-:Y:S01]  /*48b0*/  REDG.E.ADD.STRONG.GPU desc[UR36][R14.64], R35 ;  /* 0x000000230e00798e */ /* 0x0003e2000c12e124 */
[----:B------:R-:W-:Y:S05]  /*48c0*/  @P3 BRA `(.L_x_113) ;  /* 0xfffffff800583947 */ /* 0x000fea000383ffff */
[----:B------:R-:W-:Y:S05]  /*48d0*/  BSYNC B2 ;  /* 0x0000000000027941 */ /* 0x000fea0003800000 */
.L_x_112:
[----:B------:R-:W-:-:S07]  /*48e0*/  VIADD R10, R10, 0xfffffff9 ;  /* 0xfffffff90a0a7836 */ /* 0x000fce0000000000 */
.L_x_111:
[----:B------:R-:W-:-:S13]  /*48f0*/  ISETP.NE.AND P3, PT, R3, RZ, PT ;  /* 0x000000ff0300720c */ /* 0x000fda0003f65270 */
[----:B------:R-:W-:Y:S05]  /*4900*/  @!P3 BRA `(.L_x_110) ;  /* 0x0000000400f8b947 */ /* 0x000fea0003800000 */
[----:B------:R-:W-:Y:S01]  /*4910*/  ISETP.NE.AND P3, PT, R4, RZ, PT ;  /* 0x000000ff0400720c */ /* 0x000fe20003f65270 */
[----:B------:R-:W-:-:S12]  /*4920*/  @!P1 BRA `(.L_x_114) ;  /* 0x0000000000dc9947 */ /* 0x000fd80003800000 */
[----:B------:R-:W-:Y:S01]  /*4930*/  IMAD.WIDE R22, R9, 0x4, R16 ;  /* 0x0000000409167825 */ /* 0x000fe200078e0210 */
[----:B-1----:R-:W0:Y:S01]  /*4940*/  LDC.64 R20, c[0x0][0x3c0] ;  /* 0x0000f000ff147b82 */ /* 0x002e220000000a00 */
[----:B------:R-:W1:Y:S03]  /*4950*/  LDCU UR4, c[0x0][0x3b0] ;  /* 0x00007600ff0477ac */ /* 0x000e660008000800 */
[----:B------:R-:W2:Y:S01]  /*4960*/  LD.E R35, desc[UR36][R22.64] ;  /* 0x0000002416237980 */ /* 0x000ea2000c101900 */
[----:B------:R-:W-:-:S03]  /*4970*/  MOV R7, 0x1 ;  /* 0x0000000100077802 */ /* 0x000fc60000000f00 */
[----:B------:R-:W3:Y:S01]  /*4980*/  LDC.64 R14, c[0x0][0x3c8] ;  /* 0x0000f200ff0e7b82 */ /* 0x000ee20000000a00 */
[----:B-1----:R-:W-:-:S04]  /*4990*/  IMAD R11, R5, UR4, R10 ;  /* 0x00000004050b7c24 */ /* 0x002fc8000f8e020a */
[----:B0-----:R-:W-:-:S04]  /*49a0*/  IMAD.WIDE.U32 R28, R11, 0x4, R20 ;  /* 0x000000040b1c7825 */ /* 0x001fc800078e0014 */
[C---:B---3--:R-:W-:Y:S01]  /*49b0*/  IMAD.WIDE.U32 R30, R11.reuse, 0x4, R14 ;  /* 0x000000040b1e7825 */ /* 0x048fe200078e000e */
[----:B--2---:R0:W-:Y:S04]  /*49c0*/  REDG.E.ADD.F32.FTZ.RN.STRONG.GPU desc[UR36][R28.64], R35 ;  /* 0x000000231c0079a6 */ /* 0x0041e8000c12f324 */
[----:B------:R1:W-:Y:S04]  /*49d0*/  REDG.E.ADD.STRONG.GPU desc[UR36][R30.64], R7 ;  /* 0x000000071e00798e */ /* 0x0003e8000c12e124 */
[----:B------:R-:W2:Y:S01]  /*49e0*/  LD.E R37, desc[UR36][R22.64+0x4] ;  /* 0x0000042416257980 */ /* 0x000ea2000c101900 */
[----:B------:R-:W-:-:S05]  /*49f0*/  IADD3 R25, PT, PT, R11, 0x1, RZ ;  /* 0x000000010b197810 */ /* 0x000fca0007ffe0ff */
[----:B------:R-:W-:-:S04]  /*4a00*/  IMAD.WIDE.U32 R32, R25, 0x4, R20 ;  /* 0x0000000419207825 */ /* 0x000fc800078e0014 */
[----:B------:R-:W-:Y:S01]  /*4a10*/  IMAD.WIDE.U32 R24, R25, 0x4, R14 ;  /* 0x0000000419187825 */ /* 0x000fe200078e000e */
[----:B--2---:R2:W-:Y:S04]  /*4a20*/  REDG.E.ADD.F32.FTZ.RN.STRONG.GPU desc[UR36][R32.64], R37 ;  /* 0x00000025200079a6 */ /* 0x0045e8000c12f324 */
[----:B------:R3:W-:Y:S04]  /*4a30*/  REDG.E.ADD.STRONG.GPU desc[UR36][R24.64], R7 ;  /* 0x000000071800798e */ /* 0x0007e8000c12e124 */
[----:B------:R-:W4:Y:S01]  /*4a40*/  LD.E R36, desc[UR36][R22.64+0x8] ;  /* 0x0000082416247980 */ /* 0x000f22000c101900 */
[----:B------:R-:W-:-:S04]  /*4a50*/  VIADD R34, R11, 0x2 ;  /* 0x000000020b227836 */ /* 0x000fc80000000000 */
[----:B------:R-:W-:-:S04]  /*4a60*/  IMAD.WIDE.U32 R26, R34, 0x4, R20 ;  /* 0x00000004221a7825 */ /* 0x000fc800078e0014 */
[----:B0-----:R-:W-:Y:S01]  /*4a70*/  IMAD.WIDE.U32 R28, R34, 0x4, R14 ;  /* 0x00000004221c7825 */ /* 0x001fe200078e000e */
[----:B----4-:R0:W-:Y:S04]  /*4a80*/  REDG.E.ADD.F32.FTZ.RN.STRONG.GPU desc[UR36][R26.64], R36 ;  /* 0x000000241a0079a6 */ /* 0x0101e8000c12f324 */
[----:B------:R4:W-:Y:S04]  /*4a90*/  REDG.E.ADD.STRONG.GPU desc[UR36][R28.64], R7 ;  /* 0x000000071c00798e */ /* 0x0009e8000c12e124 */
[----:B------:R-:W5:Y:S01]  /*4aa0*/  LD.E R34, desc[UR36][R22.64+0xc] ;  /* 0x00000c2416227980 */ /* 0x000f62000c101900 */
[----:B------:R-:W-:-:S05]  /*4ab0*/  IADD3 R35, PT, PT, R11, 0x3, RZ ;  /* 0x000000030b237810 */ /* 0x000fca0007ffe0ff */
[----:B-1----:R-:W-:-:S04]  /*4ac0*/  IMAD.WIDE.U32 R30, R35, 0x4, R20 ;  /* 0x00000004231e7825 */ /* 0x002fc800078e0014 */
[----:B--2---:R-:W-:Y:S01]  /*4ad0*/  IMAD.WIDE.U32 R32, R35, 0x4, R14 ;  /* 0x0000000423207825 */ /* 0x004fe200078e000e */
[----:B-----5:R1:W-:Y:S04]  /*4ae0*/  REDG.E.ADD.F32.FTZ.RN.STRONG.GPU desc[UR36][R30.64], R34 ;  /* 0x000000221e0079a6 */ /* 0x0203e8000c12f324 */
[----:B------:R2:W-:Y:S04]  /*4af0*/  REDG.E.ADD.STRONG.GPU desc[UR36][R32.64], R7 ;  /* 0x000000072000798e */ /* 0x0005e8000c12e124 */
[----:B------:R-:W5:Y:S01]  /*4b00*/  LD.E R37, desc[UR36][R22.64+0x10] ;  /* 0x0000102416257980 */ /* 0x000f62000c101900 */
[----:B------:R-:W-:-:S05]  /*4b10*/  IADD3 R35, PT, PT, R11, 0x4, RZ ;  /* 0x000000040b237810 */ /* 0x000fca0007ffe0ff */
[----:B---3--:R-:W-:-:S04]  /*4b20*/  IMAD.WIDE.U32 R24, R35, 0x4, R20 ;  /* 0x0000000423187825 */ /* 0x008fc800078e0014 */
[----:B0-----:R-:W-:Y:S01]  /*4b30*/  IMAD.WIDE.U32 R26, R35, 0x4, R14 ;  /* 0x00000004231a7825 */ /* 0x001fe200078e000e */
[----:B-----5:R0:W-:Y:S04]  /*4b40*/  REDG.E.ADD.F32.FTZ.RN.STRONG.GPU desc[UR36][R24.64], R37 ;  /* 0x00000025180079a6 */ /* 0x0201e8000c12f324 */
[----:B------:R3:W-:Y:S04]  /*4b50*/  REDG.E.ADD.STRONG.GPU desc[UR36][R26.64], R7 ;  /* 0x000000071a00798e */ /* 0x0007e8000c12e124 */
[----:B------:R-:W5:Y:S01]  /*4b60*/  LD.E R36, desc[UR36][R22.64+0x14] ;  /* 0x0000142416247980 */ /* 0x000f62000c101900 */
[----:B------:R-:W-:-:S04]  /*4b70*/  VIADD R35, R11, 0x5 ;  /* 0x000000050b237836 */ /* 0x000fc80000000000 */
[----:B----4-:R-:W-:-:S04]  /*4b80*/  IMAD.WIDE.U32 R28, R35, 0x4, R20 ;  /* 0x00000004231c7825 */ /* 0x010fc800078e0014 */
[----:B-1----:R-:W-:Y:S01]  /*4b90*/  IMAD.WIDE.U32 R30, R35, 0x4, R14 ;  /* 0x00000004231e7825 */ /* 0x002fe200078e000e */
[----:B-----5:R4:W-:Y:S04]  /*4ba0*/  REDG.E.ADD.F32.FTZ.RN.STRONG.GPU desc[UR36][R28.64], R36 ;  /* 0x000000241c0079a6 */ /* 0x0209e8000c12f324 */
[----:B------:R4:W-:Y:S04]  /*4bb0*/  REDG.E.ADD.STRONG.GPU desc[UR36][R30.64], R7 ;  /* 0x000000071e00798e */ /* 0x0009e8000c12e124 */
[----:B------:R-:W5:Y:S01]  /*4bc0*/  LD.E R34, desc[UR36][R22.64+0x18] ;  /* 0x0000182416227980 */ /* 0x000f62000c101900 */
[----:B------:R-:W-:-:S05]  /*4bd0*/  IADD3 R35, PT, PT, R11, 0x6, RZ ;  /* 0x000000060b237810 */ /* 0x000fca0007ffe0ff */
[----:B--2---:R-:W-:-:S04]  /*4be0*/  IMAD.WIDE.U32 R32, R35, 0x4, R20 ;  /* 0x0000000423207825 */ /* 0x004fc800078e0014 */
[----:B0-----:R-:W-:Y:S01]  /*4bf0*/  IMAD.WIDE.U32 R24, R35, 0x4, R14 ;  /* 0x0000000423187825 */ /* 0x001fe200078e000e */
[----:B-----5:R4:W-:Y:S04]  /*4c00*/  REDG.E.ADD.F32.FTZ.RN.STRONG.GPU desc[UR36][R32.64], R34 ;  /* 0x00000022200079a6 */ /* 0x0209e8000c12f324 */
[----:B------:R4:W-:Y:S04]  /*4c10*/  REDG.E.ADD.STRONG.GPU desc[UR36][R24.64], R7 ;  /* 0x000000071800798e */ /* 0x0009e8000c12e124 */
[----:B---3--:R-:W2:Y:S01]  /*4c20*/  LD.E R27, desc[UR36][R22.64+0x1c] ;  /* 0x00001c24161b7980 */ /* 0x008ea2000c101900 */
[----:B------:R-:W-:-:S05]  /*4c30*/  IADD3 R11, PT, PT, R11, 0x7, RZ ;  /* 0x000000070b0b7810 */ /* 0x000fca0007ffe0ff */
[----:B------:R-:W-:-:S04]  /*4c40*/  IMAD.WIDE.U32 R20, R11, 0x4, R20 ;  /* 0x000000040b147825 */ /* 0x000fc800078e0014 */
[----:B------:R-:W-:Y:S01]  /*4c50*/  IMAD.WIDE.U32 R14, R11, 0x4, R14 ;  /* 0x000000040b0e7825 */ /* 0x000fe200078e000e */
[----:B--2---:R4:W-:Y:S04]  /*4c60*/  REDG.E.ADD.F32.FTZ.RN.STRONG.GPU desc[UR36][R20.64], R27 ;  /* 0x0000001b140079a6 */ /* 0x0049e8000c12f324 */
[----:B------:R4:W-:Y:S01]  /*4c70*/  REDG.E.ADD.STRONG.GPU desc[UR36][R14.64], R7 ;  /* 0x000000070e00798e */ /* 0x0009e2000c12e124 */
[----:B------:R-:W-:Y:S01]  /*4c80*/  VIADD R9, R9, 0x8 ;  /* 0x0000000809097836 */ /* 0x000fe20000000000 */
[----:B------:R-:W-:-:S07]  /*4c90*/  IADD3 R10, PT, PT, R10, 0x8, RZ ;  /* 0x000000080a0a7810 */ /* 0x000fce0007ffe0ff */
.L_x_114:
[----:B------:R-:W-:Y:S05]  /*4ca0*/  @!P3 BRA `(.L_x_110) ;  /* 0x000000040010b947 */ /* 0x000fea0003800000 */
[----:B----4-:R-:W-:Y:S01]  /*4cb0*/  IADD3 R7, PT, PT, R4, -0x1, RZ ;  /* 0xffffffff04077810 */ /* 0x010fe20007ffe0ff */
[----:B------:R-:W-:Y:S01]  /*4cc0*/  IMAD.MOV.U32 R11, RZ, RZ, R9 ;  /* 0x000000ffff0b7224 */ /* 0x000fe200078e0009 */
[----:B------:R-:W-:Y:S02]  /*4cd0*/  ISETP.NE.AND P4, PT, R6, RZ, PT ;  /* 0x000000ff0600720c */ /* 0x000fe40003f85270 */
[----:B------:R-:W-:-:S13]  /*4ce0*/  ISETP.GE.U32.AND P3, PT, R7, 0x3, PT ;  /* 0x000000030700780c */ /* 0x000fda0003f66070 */
[----:B------:R-:W-:Y:S05]  /*4cf0*/  @!P3 BRA `(.L_x_115) ;  /* 0x000000000080b947 */ /* 0x000fea0003800000 */
[----:B------:R-:W-:Y:S01]  /*4d00*/  IMAD.WIDE R22, R9, 0x4, R16 ;  /* 0x0000000409167825 */ /* 0x000fe200078e0210 */
[----:B-1----:R-:W0:Y:S01]  /*4d10*/  LDC.64 R20, c[0x0][0x3c0] ;  /* 0x0000f000ff147b82 */ /* 0x002e220000000a00 */
[----:B------:R-:W1:Y:S03]  /*4d20*/  LDCU UR4, c[0x0][0x3b0] ;  /* 0x00007600ff0477ac */ /* 0x000e660008000800 */
[----:B------:R-:W2:Y:S01]  /*4d30*/  LD.E R35, desc[UR36][R22.64] ;  /* 0x0000002416237980 */ /* 0x000ea2000c101900 */
[----:B------:R-:W-:-:S03]  /*4d40*/  HFMA2 R7, -RZ, RZ, 0, 5.9604644775390625e-08 ;  /* 0x00000001ff077431 */ /* 0x000fc600000001ff */
        /* <DEDUP_REMOVED lines=12> */
[----:B------:R-:W3:Y:S01]  /*4e10*/  LD.E R34, desc[UR36][R22.64+0x8] ;  /* 0x0000082416227980 */ /* 0x000ee2000c101900 */
[----:B------:R-:W-:-:S04]  /*4e20*/  VIADD R36, R11, 0x2 ;  /* 0x000000020b247836 */ /* 0x000fc80000000000 */
[----:B------:R-:W-:-:S04]  /*4e30*/  IMAD.WIDE.U32 R32, R36, 0x4, R20 ;  /* 0x0000000424207825 */ /* 0x000fc800078e0014 */
[----:B0-----:R-:W-:Y:S01]  /*4e40*/  IMAD.WIDE.U32 R24, R36, 0x4, R14 ;  /* 0x0000000424187825 */ /* 0x001fe200078e000e */
[----:B---3--:R2:W-:Y:S04]  /*4e50*/  REDG.E.ADD.F32.FTZ.RN.STRONG.GPU desc[UR36][R32.64], R34 ;  /* 0x00000022200079a6 */ /* 0x0085e8000c12f324 */
[----:B------:R2:W-:Y:S04]  /*4e60*/  REDG.E.ADD.STRONG.GPU desc[UR36][R24.64], R7 ;  /* 0x000000071800798e */ /* 0x0005e8000c12e124 */
[----:B-1----:R-:W3:Y:S01]  /*4e70*/  LD.E R27, desc[UR36][R22.64+0xc] ;  /* 0x00000c24161b7980 */ /* 0x002ee2000c101900 */
[----:B------:R-:W-:-:S05]  /*4e80*/  IADD3 R11, PT, PT, R11, 0x3, RZ ;  /* 0x000000030b0b7810 */ /* 0x000fca0007ffe0ff */
[----:B------:R-:W-:-:S04]  /*4e90*/  IMAD.WIDE.U32 R20, R11, 0x4, R20 ;  /* 0x000000040b147825 */ /* 0x000fc800078e0014 */
[----:B------:R-:W-:Y:S01]  /*4ea0*/  IMAD.WIDE.U32 R14, R11, 0x4, R14 ;  /* 0x000000040b0e7825 */ /* 0x000fe200078e000e */
[----:B---3--:R2:W-:Y:S04]  /*4eb0*/  REDG.E.ADD.F32.FTZ.RN.STRONG.GPU desc[UR36][R20.64], R27 ;  /* 0x0000001b140079a6 */ /* 0x0085e8000c12f324 */
[----:B------:R2:W-:Y:S01]  /*4ec0*/  REDG.E.ADD.STRONG.GPU desc[UR36][R14.64], R7 ;  /* 0x000000070e00798e */ /* 0x0005e2000c12e124 */
[----:B------:R-:W-:Y:S01]  /*4ed0*/  IADD3 R9, PT, PT, R9, 0x4, RZ ;  /* 0x0000000409097810 */ /* 0x000fe20007ffe0ff */
[----:B------:R-:W-:-:S03]  /*4ee0*/  VIADD R10, R10, 0x4 ;  /* 0x000000040a0a7836 */ /* 0x000fc60000000000 */
[----:B------:R-:W-:-:S07]  /*4ef0*/  MOV R11, R9 ;  /* 0x00000009000b7202 */ /* 0x000fce0000000f00 */
.L_x_115:
[----:B------:R-:W-:Y:S05]  /*4f00*/  @!P4 BRA `(.L_x_110) ;  /* 0x000000000078c947 */ /* 0x000fea0003800000 */
[----:B-12---:R-:W-:Y:S01]  /*4f10*/  IMAD.WIDE R14, R11, 0x4, R16 ;  /* 0x000000040b0e7825 */ /* 0x006fe200078e0210 */
[----:B------:R-:W0:Y:S01]  /*4f20*/  LDC.64 R20, c[0x0][0x3c0] ;  /* 0x0000f000ff147b82 */ /* 0x000e220000000a00 */
[----:B------:R-:W1:Y:S03]  /*4f30*/  LDCU UR4, c[0x0][0x3b0] ;  /* 0x00007600ff0477ac */ /* 0x000e660008000800 */
[----:B------:R-:W2:Y:S04]  /*4f40*/  LD.E R29, desc[UR36][R14.64] ;  /* 0x000000240e1d7980 */ /* 0x000ea8000c101900 */
[----:B------:R-:W3:Y:S01]  /*4f50*/  LDC.64 R22, c[0x0][0x3c8] ;  /* 0x0000f200ff167b82 */ /* 0x000ee20000000a00 */
[----:B------:R-:W-:Y:S01]  /*4f60*/  ISETP.NE.AND P3, PT, R6, 0x1, PT ;  /* 0x000000010600780c */ /* 0x000fe20003f65270 */
[----:B------:R-:W-:-:S02]  /*4f70*/  HFMA2 R7, -RZ, RZ, 0, 5.9604644775390625e-08 ;  /* 0x00000001ff077431 */ /* 0x000fc400000001ff */
[----:B-1----:R-:W-:-:S04]  /*4f80*/  IMAD R31, R5, UR4, R10 ;  /* 0x00000004051f7c24 */ /* 0x002fc8000f8e020a */
[----:B0-----:R-:W-:-:S04]  /*4f90*/  IMAD.WIDE.U32 R24, R31, 0x4, R20 ;  /* 0x000000041f187825 */ /* 0x001fc800078e0014 */
[----:B---3--:R-:W-:-:S04]  /*4fa0*/  IMAD.WIDE.U32 R26, R31, 0x4, R22 ;  /* 0x000000041f1a7825 */ /* 0x008fc800078e0016 */
[----:B------:R-:W-:Y:S01]  /*4fb0*/  VIADD R9, R11, 0x1 ;  /* 0x000000010b097836 */ /* 0x000fe20000000000 */
[----:B--2---:R0:W-:Y:S04]  /*4fc0*/  REDG.E.ADD.F32.FTZ.RN.STRONG.GPU desc[UR36][R24.64], R29 ;  /* 0x0000001d180079a6 */ /* 0x0041e8000c12f324 */
[----:B------:R0:W-:Y:S01]  /*4fd0*/  REDG.E.ADD.STRONG.GPU desc[UR36][R26.64], R7 ;  /* 0x000000071a00798e */ /* 0x0001e2000c12e124 */
[----:B------:R-:W-:Y:S05]  /*4fe0*/  @!P3 BRA `(.L_x_110) ;  /* 0x000000000040b947 */ /* 0x000fea0003800000 */
[----:B0-----:R-:W2:Y:S01]  /*4ff0*/  LD.E R29, desc[UR36][R14.64+0x4] ;  /* 0x000004240e1d7980 */ /* 0x001ea2000c101900 */
[----:B------:R-:W-:Y:S02]  /*5000*/  ISETP.NE.AND P3, PT, R6, 0x2, PT ;  /* 0x000000020600780c */ /* 0x000fe40003f65270 */
[----:B------:R-:W-:-:S05]  /*5010*/  IADD3 R27, PT, PT, R31, 0x1, RZ ;  /* 0x000000011f1b7810 */ /* 0x000fca0007ffe0ff */
[----:B------:R-:W-:-:S04]  /*5020*/  IMAD.WIDE.U32 R24, R27, 0x4, R20 ;  /* 0x000000041b187825 */ /* 0x000fc800078e0014 */
[----:B------:R-:W-:Y:S01]  /*5030*/  IMAD.WIDE.U32 R26, R27, 0x4, R22 ;  /* 0x000000041b1a7825 */ /* 0x000fe200078e0016 */
[----:B------:R-:W-:Y:S01]  /*5040*/  IADD3 R9, PT, PT, R11, 0x2, RZ ;  /* 0x000000020b097810 */ /* 0x000fe20007ffe0ff */
[----:B--2---:R3:W-:Y:S04]  /*5050*/  REDG.E.ADD.F32.FTZ.RN.STRONG.GPU desc[UR36][R24.64], R29 ;  /* 0x0000001d180079a6 */ /* 0x0047e8000c12f324 */
[----:B------:R3:W-:Y:S01]  /*5060*/  REDG.E.ADD.STRONG.GPU desc[UR36][R26.64], R7 ;  /* 0x000000071a00798e */ /* 0x0007e2000c12e124 */
[----:B------:R-:W-:Y:S05]  /*5070*/  @!P3 BRA `(.L_x_110) ;  /* 0x00000000001cb947 */ /* 0x000fea0003800000 */
[----:B------:R-:W2:Y:S01]  /*5080*/  LD.E R15, desc[UR36][R14.64+0x8] ;  /* 0x000008240e0f7980 */ /* 0x000ea2000c101900 */
[----:B------:R-:W-:-:S04]  /*5090*/  VIADD R9, R31, 0x2 ;  /* 0x000000021f097836 */ /* 0x000fc80000000000 */
[----:B------:R-:W-:-:S04]  /*50a0*/  IMAD.WIDE.U32 R20, R9, 0x4, R20 ;  /* 0x0000000409147825 */ /* 0x000fc800078e0014 */
[----:B------:R-:W-:Y:S01]  /*50b0*/  IMAD.WIDE.U32 R22, R9, 0x4, R22 ;  /* 0x0000000409167825 */ /* 0x000fe200078e0016 */
[----:B--2---:R0:W-:Y:S04]  /*50c0*/  REDG.E.ADD.F32.FTZ.RN.STRONG.GPU desc[UR36][R20.64], R15 ;  /* 0x0000000f140079a6 */ /* 0x0041e8000c12f324 */
[----:B------:R0:W-:Y:S01]  /*50d0*/  REDG.E.ADD.STRONG.GPU desc[UR36][R22.64], R7 ;  /* 0x000000071600798e */ /* 0x0001e2000c12e124 */
[----:B------:R-:W-:-:S07]  /*50e0*/  IADD3 R9, PT, PT, R11, 0x3, RZ ;  /* 0x000000030b097810 */ /* 0x000fce0007ffe0ff */
.L_x_110:
[----:B------:R-:W-:Y:S05]  /*50f0*/  BSYNC B1 ;  /* 0x0000000000017941 */ /* 0x000fea0003800000 */
.L_x_109:
[----:B------:R-:W-:-:S04]  /*5100*/  IADD3 R5, PT, PT, R5, 0x1, RZ ;  /* 0x0000000105057810 */ /* 0x000fc80007ffe0ff */
[----:B------:R-:W-:-:S13]  /*5110*/  ISETP.NE.AND P3, PT, R5, R0, PT ;  /* 0x000000000500720c */ /* 0x000fda0003f65270 */
[----:B------:R-:W-:Y:S05]  /*5120*/  @P3 BRA `(.L_x_116) ;  /* 0xfffffff000183947 */ /* 0x000fea000383ffff */
.L_x_108:
[----:B------:R-:W-:Y:S05]  /*5130*/  BSYNC B0 ;  /* 0x0000000000007941 */ /* 0x000fea0003800000 */
.L_x_107:
[----:B------:R-:W-:Y:S01]  /*5140*/  MOV R2, 0x8 ;  /* 0x0000000800027802 */ /* 0x000fe20000000f00 */
[----:B------:R-:W-:Y:S01]  /*5150*/  IMAD.MOV.U32 R4, RZ, RZ, R18 ;  /* 0x000000ffff047224 */ /* 0x000fe200078e0012 */
[----:B------:R-:W-:Y:S02]  /*5160*/  MOV R5, R19 ;  /* 0x0000001300057202 */ /* 0x000fe40000000f00 */
[----:B0-234-:R0:W2:Y:S05]  /*5170*/  LDC.64 R6, c[0x4][R2] ;  /* 0x0100000002067b82 */ /* 0x01d0aa0000000a00 */
[----:B-1----:R-:W-:-:S07]  /*5180*/  LEPC R20, `(.L_x_117) ;  /* 0x000000001014794e */ /* 0x002fce0000000000 */
[----:B0-2---:R-:W-:Y:S05]  /*5190*/  CALL.ABS.NOINC R6 ;  /* 0x0000000006007343 */ /* 0x005fea0003c00000 */
.L_x_117:
[----:B------:R-:W0:Y:S01]  /*51a0*/  LDC.64 R2, c[0x4][R2] ;  /* 0x0100000002027b82 */ /* 0x000e220000000a00 */
[----:B------:R-:W-:Y:S01]  /*51b0*/  MOV R4, R16 ;  /* 0x0000001000047202 */ /* 0x000fe20000000f00 */
[----:B------:R-:W-:-:S07]  /*51c0*/  IMAD.MOV.U32 R5, RZ, RZ, R17 ;  /* 0x000000ffff057224 */ /* 0x000fce00078e0011 */
[----:B------:R-:W-:-:S07]  /*51d0*/  LEPC R20, `(.L_x_118) ;  /* 0x000000001014794e */ /* 0x000fce0000000000 */
[----:B0-----:R-:W-:Y:S05]  /*51e0*/  CALL.ABS.NOINC R2 ;  /* 0x0000000002007343 */ /* 0x001fea0003c00000 */
.L_x_118:
[----:B------:R-:W-:Y:S05]  /*51f0*/  EXIT ;  /* 0x000000000000794d */ /* 0x000fea0003800000 */
        .weak           $__internal_1_$__cuda_sm20_div_rn_f64_full
        .type           $__internal_1_$__cuda_sm20_div_rn_f64_full,@function
        .size           $__internal_1_$__cuda_sm20_div_rn_f64_full,($__internal_2_$__cuda_sm3x_div_rn_noftz_f32_slowpath - $__internal_1_$__cuda_sm20_div_rn_f64_full)
$__internal_1_$__cuda_sm20_div_rn_f64_full:
[C---:B------:R-:W-:Y:S01]  /*5200*/  FSETP.GEU.AND P0, PT, |R7|.reuse, 1.469367938527859385e-39, PT ;  /* 0x001000000700780b */ /* 0x040fe20003f0e200 */
[----:B------:R-:W-:Y:S01]  /*5210*/  IMAD.MOV.U32 R0, RZ, RZ, 0x1ca00000 ;  /* 0x1ca00000ff007424 */ /* 0x000fe200078e00ff */
[----:B------:R-:W-:Y:S01]  /*5220*/  LOP3.LUT R8, R7, 0x800fffff, RZ, 0xc0, !PT ;  /* 0x800fffff07087812 */ /* 0x000fe200078ec0ff */
[----:B------:R-:W-:Y:S01]  /*5230*/  BSSY.RECONVERGENT B2, `(.L_x_119) ;  /* 0x0000054000027945 */ /* 0x000fe20003800200 */
[----:B------:R-:W-:Y:S02]  /*5240*/  MOV R12, 0x1 ;  /* 0x00000001000c7802 */ /* 0x000fe40000000f00 */
[----:B------:R-:W-:Y:S02]  /*5250*/  LOP3.LUT R9, R8, 0x3ff00000, RZ, 0xfc, !PT ;  /* 0x3ff0000008097812 */ /* 0x000fe400078efcff */
[----:B------:R-:W-:Y:S02]  /*5260*/  MOV R8, R6 ;  /* 0x0000000600087202 */ /* 0x000fe40000000f00 */
[----:B------:R-:W-:-:S02]  /*5270*/  FSETP.GEU.AND P2, PT, |R11|, 1.469367938527859385e-39, PT ;  /* 0x001000000b00780b */ /* 0x000fc40003f4e200 */
[----:B------:R-:W-:Y:S01]  /*5280*/  LOP3.LUT R26, R11, 0x7ff00000, RZ, 0xc0, !PT ;  /* 0x7ff000000b1a7812 */ /* 0x000fe200078ec0ff */
[----:B------:R-:W-:Y:S01]  /*5290*/  @!P0 DMUL R8, R6, 8.98846567431157953865e+307 ;  /* 0x7fe0000006088828 */ /* 0x000fe20000000000 */
[----:B------:R-:W-:-:S04]  /*52a0*/  LOP3.LUT R27, R7, 0x7ff00000, RZ, 0xc0, !PT ;  /* 0x7ff00000071b7812 */ /* 0x000fc800078ec0ff */
[C---:B------:R-:W-:Y:S01]  /*52b0*/  ISETP.GE.U32.AND P1, PT, R26.reuse, R27, PT ;  /* 0x0000001b1a00720c */ /* 0x040fe20003f26070 */
[----:B------:R-:W0:Y:S04]  /*52c0*/  MUFU.RCP64H R13, R9 ;  /* 0x00000009000d7308 */ /* 0x000e280000001800 */
[----:B------:R-:W-:Y:S02]  /*52d0*/  @!P2 LOP3.LUT R17, R7, 0x7ff00000, RZ, 0xc0, !PT ;  /* 0x7ff000000711a812 */ /* 0x000fe400078ec0ff */
[----:B------:R-:W-:Y:S02]  /*52e0*/  @!P0 LOP3.LUT R27, R9, 0x7ff00000, RZ, 0xc0, !PT ;  /* 0x7ff00000091b8812 */ /* 0x000fe400078ec0ff */
[----:B------:R-:W-:-:S04]  /*52f0*/  @!P2 ISETP.GE.U32.AND P3, PT, R26, R17, PT ;  /* 0x000000111a00a20c */ /* 0x000fc80003f66070 */
[----:B------:R-:W-:-:S04]  /*5300*/  @!P2 SEL R17, R0, 0x63400000, !P3 ;  /* 0x634000000011a807 */ /* 0x000fc80005800000 */
[----:B------:R-:W-:Y:S01]  /*5310*/  @!P2 LOP3.LUT R20, R17, 0x80000000, R11, 0xf8, !PT ;  /* 0x800000001114a812 */ /* 0x000fe200078ef80b */
[----:B0-----:R-:W-:-:S03]  /*5320*/  DFMA R14, R12, -R8, 1 ;  /* 0x3ff000000c0e742b */ /* 0x001fc60000000808 */
[----:B------:R-:W-:Y:S02]  /*5330*/  @!P2 LOP3.LUT R21, R20, 0x100000, RZ, 0xfc, !PT ;  /* 0x001000001415a812 */ /* 0x000fe400078efcff */
[----:B------:R-:W-:-:S03]  /*5340*/  @!P2 MOV R20, RZ ;  /* 0x000000ff0014a202 */ /* 0x000fc60000000f00 */
[----:B------:R-:W-:-:S08]  /*5350*/  DFMA R14, R14, R14, R14 ;  /* 0x0000000e0e0e722b */ /* 0x000fd0000000000e */
[----:B------:R-:W-:Y:S01]  /*5360*/  DFMA R14, R12, R14, R12 ;  /* 0x0000000e0c0e722b */ /* 0x000fe2000000000c */
[----:B------:R-:W-:Y:S02]  /*5370*/  SEL R13, R0, 0x63400000, !P1 ;  /* 0x63400000000d7807 */ /* 0x000fe40004800000 */
[----:B------:R-:W-:Y:S02]  /*5380*/  MOV R12, R10 ;  /* 0x0000000a000c7202 */ /* 0x000fe40000000f00 */
[----:B------:R-:W-:-:S03]  /*5390*/  LOP3.LUT R13, R13, 0x800fffff, R11, 0xf8, !PT ;  /* 0x800fffff0d0d7812 */ /* 0x000fc600078ef80b */
[----:B------:R-:W-:-:S03]  /*53a0*/  DFMA R16, R14, -R8, 1 ;  /* 0x3ff000000e10742b */ /* 0x000fc60000000808 */
[----:B------:R-:W-:-:S05]  /*53b0*/  @!P2 DFMA R12, R12, 2, -R20 ;  /* 0x400000000c0ca82b */ /* 0x000fca0000000814 */
[----:B------:R-:W-:-:S08]  /*53c0*/  DFMA R16, R14, R16, R14 ;  /* 0x000000100e10722b */ /* 0x000fd0000000000e */
[----:B------:R-:W-:-:S08]  /*53d0*/  DMUL R14, R16, R12 ;  /* 0x0000000c100e7228 */ /* 0x000fd00000000000 */
[----:B------:R-:W-:-:S08]  /*53e0*/  DFMA R20, R14, -R8, R12 ;  /* 0x800000080e14722b */ /* 0x000fd0000000000c */
[----:B------:R-:W-:Y:S01]  /*53f0*/  DFMA R20, R16, R20, R14 ;  /* 0x000000141014722b */ /* 0x000fe2000000000e */
[----:B------:R-:W-:Y:S01]  /*5400*/  IMAD.MOV.U32 R16, RZ, RZ, R26 ;  /* 0x000000ffff107224 */ /* 0x000fe200078e001a */
[----:B------:R-:W-:Y:S02]  /*5410*/  @!P2 LOP3.LUT R16, R13, 0x7ff00000, RZ, 0xc0, !PT ;  /* 0x7ff000000d10a812 */ /* 0x000fe400078ec0ff */
[----:B------:R-:W-:Y:S02]  /*5420*/  IADD3 R15, PT, PT, R27, -0x1, RZ ;  /* 0xffffffff1b0f7810 */ /* 0x000fe40007ffe0ff */
[----:B------:R-:W-:-:S04]  /*5430*/  IADD3 R14, PT, PT, R16, -0x1, RZ ;  /* 0xffffffff100e7810 */ /* 0x000fc80007ffe0ff */
[----:B------:R-:W-:-:S04]  /*5440*/  ISETP.GT.U32.AND P0, PT, R14, 0x7feffffe, PT ;  /* 0x7feffffe0e00780c */ /* 0x000fc80003f04070 */
[----:B------:R-:W-:-:S13]  /*5450*/  ISETP.GT.U32.OR P0, PT, R15, 0x7feffffe, P0 ;  /* 0x7feffffe0f00780c */ /* 0x000fda0000704470 */
[----:B------:R-:W-:Y:S05]  /*5460*/  @P0 BRA `(.L_x_120) ;  /* 0x00000000006c0947 */ /* 0x000fea0003800000 */
[----:B------:R-:W-:-:S04]  /*5470*/  LOP3.LUT R11, R7, 0x7ff00000, RZ, 0xc0, !PT ;  /* 0x7ff00000070b7812 */ /* 0x000fc800078ec0ff */
[CC--:B------:R-:W-:Y:S02]  /*5480*/  VIADDMNMX R10, R26.reuse, -R11.reuse, 0xb9600000, !PT ;  /* 0xb96000001a0a7446 */ /* 0x0c0fe4000780090b */
[----:B------:R-:W-:Y:S02]  /*5490*/  ISETP.GE.U32.AND P0, PT, R26, R11, PT ;  /* 0x0000000b1a00720c */ /* 0x000fe40003f06070 */
[----:B------:R-:W-:Y:S02]  /*54a0*/  VIMNMX R10, PT, PT, R10, 0x46a00000, PT ;  /* 0x46a000000a0a7848 */ /* 0x000fe40003fe0100 */
[----:B------:R-:W-:-:S05]  /*54b0*/  SEL R11, R0, 0x63400000, !P0 ;  /* 0x63400000000b7807 */ /* 0x000fca0004000000 */
[----:B------:R-:W-:Y:S01]  /*54c0*/  IMAD.IADD R0, R10, 0x1, -R11 ;  /* 0x000000010a007824 */ /* 0x000fe200078e0a0b */
[----:B------:R-:W-:-:S04]  /*54d0*/  MOV R10, RZ ;  /* 0x000000ff000a7202 */ /* 0x000fc80000000f00 */
[----:B------:R-:W-:-:S06]  /*54e0*/  IADD3 R11, PT, PT, R0, 0x7fe00000, RZ ;  /* 0x7fe00000000b7810 */ /* 0x000fcc0007ffe0ff */
[----:B------:R-:W-:-:S10]  /*54f0*/  DMUL R14, R20, R10 ;  /* 0x0000000a140e7228 */ /* 0x000fd40000000000 */
[----:B------:R-:W-:-:S13]  /*5500*/  FSETP.GTU.AND P0, PT, |R15|, 1.469367938527859385e-39, PT ;  /* 0x001000000f00780b */ /* 0x000fda0003f0c200 */
[----:B------:R-:W-:Y:S05]  /*5510*/  @P0 BRA `(.L_x_121) ;  /* 0x0000000000940947 */ /* 0x000fea0003800000 */
[----:B------:R-:W-:Y:S01]  /*5520*/  DFMA R8, R20, -R8, R12 ;  /* 0x800000081408722b */ /* 0x000fe2000000000c */
[----:B------:R-:W-:-:S09]  /*5530*/  IMAD.MOV.U32 R10, RZ, RZ, RZ ;  /* 0x000000ffff0a7224 */ /* 0x000fd200078e00ff */
[C---:B------:R-:W-:Y:S02]  /*5540*/  FSETP.NEU.AND P0, PT, R9.reuse, RZ, PT ;  /* 0x000000ff0900720b */ /* 0x040fe40003f0d000 */
[----:B------:R-:W-:-:S04]  /*5550*/  LOP3.LUT R13, R9, 0x80000000, R7, 0x48, !PT ;  /* 0x80000000090d7812 */ /* 0x000fc800078e4807 */
[----:B------:R-:W-:-:S07]  /*5560*/  LOP3.LUT R11, R13, R11, RZ, 0xfc, !PT ;  /* 0x0000000b0d0b7212 */ /* 0x000fce00078efcff */
[----:B------:R-:W-:Y:S05]  /*5570*/  @!P0 BRA `(.L_x_121) ;  /* 0x00000000007c8947 */ /* 0x000fea0003800000 */
[----:B------:R-:W-:Y:S01]  /*5580*/  IADD3 R9, PT, PT, -R0, RZ, RZ ;  /* 0x000000ff00097210 */ /* 0x000fe20007ffe1ff */
[----:B------:R-:W-:Y:S01]  /*5590*/  DMUL.RP R10, R20, R10 ;  /* 0x0000000a140a7228 */ /* 0x000fe20000008000 */
[----:B------:R-:W-:-:S06]  /*55a0*/  MOV R8, RZ ;  /* 0x000000ff00087202 */ /* 0x000fcc0000000f00 */
[----:B------:R-:W-:-:S03]  /*55b0*/  DFMA R8, R14, -R8, R20 ;  /* 0x800000080e08722b */ /* 0x000fc60000000014 */
[----:B------:R-:W-:-:S03]  /*55c0*/  LOP3.LUT R13, R11, R13, RZ, 0x3c, !PT ;  /* 0x0000000d0b0d7212 */ /* 0x000fc600078e3cff */
[----:B------:R-:W-:-:S04]  /*55d0*/  IADD3 R8, PT, PT, -R0, -0x43300000, RZ ;  /* 0xbcd0000000087810 */ /* 0x000fc80007ffe1ff */
[----:B------:R-:W-:-:S04]  /*55e0*/  FSETP.NEU.AND P0, PT, |R9|, R8, PT ;  /* 0x000000080900720b */ /* 0x000fc80003f0d200 */
[----:B------:R-:W-:Y:S02]  /*55f0*/  FSEL R14, R10, R14, !P0 ;  /* 0x0000000e0a0e7208 */ /* 0x000fe40004000000 */
[----:B------:R-:W-:Y:S01]  /*5600*/  FSEL R15, R13, R15, !P0 ;  /* 0x0000000f0d0f7208 */ /* 0x000fe20004000000 */
[----:B------:R-:W-:Y:S06]  /*5610*/  BRA `(.L_x_121) ;  /* 0x0000000000547947 */ /* 0x000fec0003800000 */
.L_x_120:
[----:B------:R-:W-:-:S14]  /*5620*/  DSETP.NAN.AND P0, PT, R10, R10, PT ;  /* 0x0000000a0a00722a */ /* 0x000fdc0003f08000 */
[----:B------:R-:W-:Y:S05]  /*5630*/  @P0 BRA `(.L_x_122) ;  /* 0x0000000000440947 */ /* 0x000fea0003800000 */
[----:B------:R-:W-:-:S14]  /*5640*/  DSETP.NAN.AND P0, PT, R6, R6, PT ;  /* 0x000000060600722a */ /* 0x000fdc0003f08000 */
[----:B------:R-:W-:Y:S05]  /*5650*/  @P0 BRA `(.L_x_123) ;  /* 0x0000000000300947 */ /* 0x000fea0003800000 */
[----:B------:R-:W-:Y:S01]  /*5660*/  ISETP.NE.AND P0, PT, R16, R27, PT ;  /* 0x0000001b1000720c */ /* 0x000fe20003f05270 */
[----:B------:R-:W-:Y:S01]  /*5670*/  IMAD.MOV.U32 R14, RZ, RZ, 0x0 ;  /* 0x00000000ff0e7424 */ /* 0x000fe200078e00ff */
[----:B------:R-:W-:-:S11]  /*5680*/  MOV R15, 0xfff80000 ;  /* 0xfff80000000f7802 */ /* 0x000fd60000000f00 */
[----:B------:R-:W-:Y:S05]  /*5690*/  @!P0 BRA `(.L_x_121) ;  /* 0x0000000000348947 */ /* 0x000fea0003800000 */
[----:B------:R-:W-:Y:S02]  /*56a0*/  ISETP.NE.AND P0, PT, R16, 0x7ff00000, PT ;  /* 0x7ff000001000780c */ /* 0x000fe40003f05270 */
[----:B------:R-:W-:Y:S02]  /*56b0*/  LOP3.LUT R15, R11, 0x80000000, R7, 0x48, !PT ;  /* 0x800000000b0f7812 */ /* 0x000fe400078e4807 */
[----:B------:R-:W-:-:S13]  /*56c0*/  ISETP.EQ.OR P0, PT, R27, RZ, !P0 ;  /* 0x000000ff1b00720c */ /* 0x000fda0004702670 */
[----:B------:R-:W-:Y:S02]  /*56d0*/  @P0 LOP3.LUT R0, R15, 0x7ff00000, RZ, 0xfc, !PT ;  /* 0x7ff000000f000812 */ /* 0x000fe400078efcff */
[----:B------:R-:W-:Y:S01]  /*56e0*/  @!P0 MOV R14, RZ ;  /* 0x000000ff000e8202 */ /* 0x000fe20000000f00 */
[----:B------:R-:W-:Y:S01]  /*56f0*/  @P0 IMAD.MOV.U32 R14, RZ, RZ, RZ ;  /* 0x000000ffff0e0224 */ /* 0x000fe200078e00ff */
[----:B------:R-:W-:Y:S01]  /*5700*/  @P0 MOV R15, R0 ;  /* 0x00000000000f0202 */ /* 0x000fe20000000f00 */
[----:B------:R-:W-:Y:S06]  /*5710*/  BRA `(.L_x_121) ;  /* 0x0000000000147947 */ /* 0x000fec0003800000 */
.L_x_123:
[----:B------:R-:W-:Y:S02]  /*5720*/  LOP3.LUT R15, R7, 0x80000, RZ, 0xfc, !PT ;  /* 0x00080000070f7812 */ /* 0x000fe400078efcff */
[----:B------:R-:W-:Y:S01]  /*5730*/  MOV R14, R6 ;  /* 0x00000006000e7202 */ /* 0x000fe20000000f00 */
[----:B------:R-:W-:Y:S06]  /*5740*/  BRA `(.L_x_121) ;  /* 0x0000000000087947 */ /* 0x000fec0003800000 */
.L_x_122:
[----:B------:R-:W-:Y:S01]  /*5750*/  LOP3.LUT R15, R11, 0x80000, RZ, 0xfc, !PT ;  /* 0x000800000b0f7812 */ /* 0x000fe200078efcff */
[----:B------:R-:W-:-:S07]  /*5760*/  IMAD.MOV.U32 R14, RZ, RZ, R10 ;  /* 0x000000ffff0e7224 */ /* 0x000fce00078e000a */
.L_x_121:
[----:B------:R-:W-:Y:S05]  /*5770*/  BSYNC.RECONVERGENT B2 ;  /* 0x0000000000027941 */ /* 0x000fea0003800200 */
.L_x_119:
[----:B------:R-:W-:Y:S01]  /*5780*/  IMAD.MOV.U32 R29, RZ, RZ, 0x0 ;  /* 0x00000000ff1d7424 */ /* 0x000fe200078e00ff */
[----:B------:R-:W-:Y:S02]  /*5790*/  MOV R8, R14 ;  /* 0x0000000e00087202 */ /* 0x000fe40000000f00 */
[----:B------:R-:W-:Y:S01]  /*57a0*/  MOV R9, R15 ;  /* 0x0000000f00097202 */ /* 0x000fe20000000f00 */
[----:B------:R-:W-:Y:S06]  /*57b0*/  RET.REL.NODEC R28 `(_Z17kernel_estimateHFPfS_PiS0_S_iiiiiiS_S0_) ;  /* 0xffffffa81c107950 */ /* 0x000fec0003c3ffff */
        .weak           $__internal_2_$__cuda_sm3x_div_rn_noftz_f32_slowpath
        .type           $__internal_2_$__cuda_sm3x_div_rn_noftz_f32_slowpath,@function
        .size           $__internal_2_$__cuda_sm3x_div_rn_noftz_f32_slowpath,($_Z17kernel_estimateHFPfS_PiS0_S_iiiiiiS_S0_$__internal_accurate_pow - $__internal_2_$__cuda_sm3x_div_rn_noftz_f32_slowpath)
$__internal_2_$__cuda_sm3x_div_rn_noftz_f32_slowpath:
[----:B------:R-:W-:Y:S01]  /*57c0*/  SHF.R.U32.HI R7, RZ, 0x17, R23 ;  /* 0x00000017ff077819 */ /* 0x000fe20000011617 */
[----:B------:R-:W-:Y:S01]  /*57d0*/  BSSY.RECONVERGENT B2, `(.L_x_124) ;  /* 0x0000063000027945 */ /* 0x000fe20003800200 */
[----:B------:R-:W-:Y:S02]  /*57e0*/  SHF.R.U32.HI R9, RZ, 0x17, R0 ;  /* 0x00000017ff097819 */ /* 0x000fe40000011600 */
[----:B------:R-:W-:Y:S02]  /*57f0*/  LOP3.LUT R7, R7, 0xff, RZ, 0xc0, !PT ;  /* 0x000000ff07077812 */ /* 0x000fe400078ec0ff */
[----:B------:R-:W-:Y:S02]  /*5800*/  LOP3.LUT R12, R9, 0xff, RZ, 0xc0, !PT ;  /* 0x000000ff090c7812 */ /* 0x000fe400078ec0ff */
[----:B------:R-:W-:Y:S02]  /*5810*/  IADD3 R14, PT, PT, R7, -0x1, RZ ;  /* 0xffffffff070e7810 */ /* 0x000fe40007ffe0ff */
[----:B------:R-:W-:-:S02]  /*5820*/  IADD3 R10, PT, PT, R12, -0x1, RZ ;  /* 0xffffffff0c0a7810 */ /* 0x000fc40007ffe0ff */
[----:B------:R-:W-:Y:S02]  /*5830*/  ISETP.GT.U32.AND P0, PT, R14, 0xfd, PT ;  /* 0x000000fd0e00780c */ /* 0x000fe40003f04070 */
[----:B------:R-:W-:Y:S02]  /*5840*/  MOV R13, R23 ;  /* 0x00000017000d7202 */ /* 0x000fe40000000f00 */
[----:B------:R-:W-:-:S13]  /*5850*/  ISETP.GT.U32.OR P0, PT, R10, 0xfd, P0 ;  /* 0x000000fd0a00780c */ /* 0x000fda0000704470 */
[----:B------:R-:W-:Y:S01]  /*5860*/  @!P0 IMAD.MOV.U32 R9, RZ, RZ, RZ ;  /* 0x000000ffff098224 */ /* 0x000fe200078e00ff */
[----:B------:R-:W-:Y:S06]  /*5870*/  @!P0 BRA `(.L_x_125) ;  /* 0x00000000005c8947 */ /* 0x000fec0003800000 */
[----:B------:R-:W-:Y:S02]  /*5880*/  FSETP.GTU.FTZ.AND P0, PT, |R0|, +INF , PT ;  /* 0x7f8000000000780b */ /* 0x000fe40003f1c200 */
        /* <DEDUP_REMOVED lines=17> */
[----:B------:R-:W-:Y:S01]  /*59a0*/  @P0 MOV R9, RZ ;  /* 0x000000ff00090202 */ /* 0x000fe20000000f00 */
[----:B------:R-:W-:Y:S01]  /*59b0*/  @!P0 FFMA R0, R0, 1.84467440737095516160e+19, RZ ;  /* 0x5f80000000008823 */ /* 0x000fe200000000ff */
[----:B------:R-:W-:Y:S01]  /*59c0*/  @!P0 MOV R9, 0xffffffc0 ;  /* 0xffffffc000098802 */ /* 0x000fe20000000f00 */
[----:B------:R-:W-:-:S03]  /*59d0*/  @!P1 FFMA R13, R23, 1.84467440737095516160e+19, RZ ;  /* 0x5f800000170d9823 */ /* 0x000fc600000000ff */
[----:B------:R-:W-:-:S07]  /*59e0*/  @!P1 IADD3 R9, PT, PT, R9, 0x40, RZ ;  /* 0x0000004009099810 */ /* 0x000fce0007ffe0ff */
.L_x_125:
[----:B------:R-:W-:Y:S01]  /*59f0*/  LEA R10, R7, 0xc0800000, 0x17 ;  /* 0xc0800000070a7811 */ /* 0x000fe200078eb8ff */
[----:B------:R-:W-:Y:S01]  /*5a00*/  BSSY.RECONVERGENT B3, `(.L_x_130) ;  /* 0x0000036000037945 */ /* 0x000fe20003800200 */
[----:B------:R-:W-:-:S03]  /*5a10*/  IADD3 R12, PT, PT, R12, -0x7f, RZ ;  /* 0xffffff810c0c7810 */ /* 0x000fc60007ffe0ff */
[----:B------:R-:W-:Y:S02]  /*5a20*/  IMAD.IADD R14, R13, 0x1, -R10 ;  /* 0x000000010d0e7824 */ /* 0x000fe400078e0a0a */
[C---:B------:R-:W-:Y:S01]  /*5a30*/  IMAD R0, R12.reuse, -0x800000, R0 ;  /* 0xff8000000c007824 */ /* 0x040fe200078e0200 */
[----:B------:R-:W-:Y:S01]  /*5a40*/  IADD3 R12, PT, PT, R12, 0x7f, -R7 ;  /* 0x0000007f0c0c7810 */ /* 0x000fe20007ffe807 */
[----:B------:R-:W0:Y:S01]  /*5a50*/  MUFU.RCP R13, R14 ;  /* 0x0000000e000d7308 */ /* 0x000e220000001000 */
[----:B------:R-:W-:Y:S02]  /*5a60*/  FADD.FTZ R15, -R14, -RZ ;  /* 0x800000ff0e0f7221 */ /* 0x000fe40000010100 */
[----:B------:R-:W-:Y:S02]  /*5a70*/  IADD3 R12, PT, PT, R12, R9, RZ ;  /* 0x000000090c0c7210 */ /* 0x000fe40007ffe0ff */
        /* <DEDUP_REMOVED lines=8> */
[----:B------:R-:W-:-:S04]  /*5b00*/  LOP3.LUT R7, R7, 0xff, RZ, 0xc0, !PT ;  /* 0x000000ff07077812 */ /* 0x000fc800078ec0ff */
[----:B------:R-:W-:-:S05]  /*5b10*/  IADD3 R14, PT, PT, R7, R12, RZ ;  /* 0x0000000c070e7210 */ /* 0x000fca0007ffe0ff */
        /* <DEDUP_REMOVED lines=10> */
[-CC-:B------:R-:W-:Y:S01]  /*5bc0*/  FFMA.RZ R7, R13, R15.reuse, R10.reuse ;  /* 0x0000000f0d077223 */ /* 0x180fe2000000c00a */
[C---:B------:R-:W-:Y:S02]  /*5bd0*/  IADD3 R12, PT, PT, R14.reuse, 0x20, RZ ;  /* 0x000000200e0c7810 */ /* 0x040fe40007ffe0ff */
[C---:B------:R-:W-:Y:S02]  /*5be0*/  ISETP.NE.AND P3, PT, R14.reuse, RZ, PT ;  /* 0x000000ff0e00720c */ /* 0x040fe40003f65270 */
[----:B------:R-:W-:Y:S01]  /*5bf0*/  LOP3.LUT R9, R7, 0x7fffff, RZ, 0xc0, !PT ;  /* 0x007fffff07097812 */ /* 0x000fe200078ec0ff */
[CCC-:B------:R-:W-:Y:S01]  /*5c00*/  FFMA.RP R7, R13.reuse, R15.reuse, R10.reuse ;  /* 0x0000000f0d077223 */ /* 0x1c0fe2000000800a */
[----:B------:R-:W-:Y:S01]  /*5c10*/  FFMA.RM R10, R13, R15, R10 ;  /* 0x0000000f0d0a7223 */ /* 0x000fe2000000400a */
[----:B------:R-:W-:Y:S02]  /*5c20*/  ISETP.NE.AND P1, PT, R14, RZ, PT ;  /* 0x000000ff0e00720c */ /* 0x000fe40003f25270 */
[----:B------:R-:W-:-:S02]  /*5c30*/  LOP3.LUT R9, R9, 0x800000, RZ, 0xfc, !PT ;  /* 0x0080000009097812 */ /* 0x000fc400078efcff */
[----:B------:R-:W-:Y:S02]  /*5c40*/  IADD3 R13, PT, PT, -R14, RZ, RZ ;  /* 0x000000ff0e0d7210 */ /* 0x000fe40007ffe1ff */
[----:B------:R-:W-:Y:S02]  /*5c50*/  SHF.L.U32 R12, R9, R12, RZ ;  /* 0x0000000c090c7219 */ /* 0x000fe400000006ff */
[----:B------:R-:W-:Y:S02]  /*5c60*/  FSETP.NEU.FTZ.AND P0, PT, R7, R10, PT ;  /* 0x0000000a0700720b */ /* 0x000fe40003f1d000 */
[----:B------:R-:W-:Y:S02]  /*5c70*/  SEL R10, R13, RZ, P3 ;  /* 0x000000ff0d0a7207 */ /* 0x000fe40001800000 */
[----:B------:R-:W-:Y:S02]  /*5c80*/  ISETP.NE.AND P1, PT, R12, RZ, P1 ;  /* 0x000000ff0c00720c */ /* 0x000fe40000f25270 */
[----:B------:R-:W-:-:S02]  /*5c90*/  SHF.R.U32.HI R10, RZ, R10, R9 ;  /* 0x0000000aff0a7219 */ /* 0x000fc40000011609 */
[----:B------:R-:W-:Y:S02]  /*5ca0*/  PLOP3.LUT P0, PT, P0, P1, PT, 0xf8, 0x8f ;  /* 0x00000000008f781c */ /* 0x000fe40000703f70 */
[----:B------:R-:W-:Y:S02]  /*5cb0*/  SHF.R.U32.HI R12, RZ, 0x1, R10 ;  /* 0x00000001ff0c7819 */ /* 0x000fe4000001160a */
[----:B------:R-:W-:-:S04]  /*5cc0*/  SEL R7, RZ, 0x1, !P0 ;  /* 0x00000001ff077807 */ /* 0x000fc80004000000 */
[----:B------:R-:W-:-:S04]  /*5cd0*/  LOP3.LUT R7, R7, 0x1, R12, 0xf8, !PT ;  /* 0x0000000107077812 */ /* 0x000fc800078ef80c */
[----:B------:R-:W-:-:S04]  /*5ce0*/  LOP3.LUT R7, R7, R10, RZ, 0xc0, !PT ;  /* 0x0000000a07077212 */ /* 0x000fc800078ec0ff */
[----:B------:R-:W-:-:S04]  /*5cf0*/  IADD3 R7, PT, PT, R12, R7, RZ ;  /* 0x000000070c077210 */ /* 0x000fc80007ffe0ff */
[----:B------:R-:W-:Y:S01]  /*5d00*/  LOP3.LUT R0, R7, R0, RZ, 0xfc, !PT ;  /* 0x0000000007007212 */ /* 0x000fe200078efcff */
[----:B------:R-:W-:Y:S06]  /*5d10*/  BRA `(.L_x_133) ;  /* 0x0000000000107947 */ /* 0x000fec0003800000 */
.L_x_132:
[----:B------:R-:W-:-:S04]  /*5d20*/  LOP3.LUT R0, R0, 0x80000000, RZ, 0xc0, !PT ;  /* 0x8000000000007812 */ /* 0x000fc800078ec0ff */
[----:B------:R-:W-:Y:S01]  /*5d30*/  LOP3.LUT R0, R0, 0x7f800000, RZ, 0xfc, !PT ;  /* 0x7f80000000007812 */ /* 0x000fe200078efcff */
[----:B------:R-:W-:Y:S06]  /*5d40*/  BRA `(.L_x_133) ;  /* 0x0000000000047947 */ /* 0x000fec0003800000 */
.L_x_131:
[----:B------:R-:W-:-:S07]  /*5d50*/  IMAD R0, R12, 0x800000, R0 ;  /* 0x008000000c007824 */ /* 0x000fce00078e0200 */
.L_x_133:
[----:B------:R-:W-:Y:S05]  /*5d60*/  BSYNC.RECONVERGENT B3 ;  /* 0x0000000000037941 */ /* 0x000fea0003800200 */
.L_x_130:
[----:B------:R-:W-:Y:S05]  /*5d70*/  BRA `(.L_x_134) ;  /* 0x0000000000207947 */ /* 0x000fea0003800000 */
.L_x_129:
[----:B------:R-:W-:-:S04]  /*5d80*/  LOP3.LUT R0, R13, 0x80000000, R0, 0x48, !PT ;  /* 0x800000000d007812 */ /* 0x000fc800078e4800 */
[----:B------:R-:W-:Y:S01]  /*5d90*/  LOP3.LUT R0, R0, 0x7f800000, RZ, 0xfc, !PT ;  /* 0x7f80000000007812 */ /* 0x000fe200078efcff */
[----:B------:R-:W-:Y:S06]  /*5da0*/  BRA `(.L_x_134) ;  /* 0x0000000000147947 */ /* 0x000fec0003800000 */
.L_x_128:
[----:B------:R-:W-:Y:S01]  /*5db0*/  LOP3.LUT R0, R13, 0x80000000, R0, 0x48, !PT ;  /* 0x800000000d007812 */ /* 0x000fe200078e4800 */
[----:B------:R-:W-:Y:S06]  /*5dc0*/  BRA `(.L_x_134) ;  /* 0x00000000000c7947 */ /* 0x000fec0003800000 */
.L_x_127:
[----:B------:R-:W0:Y:S01]  /*5dd0*/  MUFU.RSQ R0, -QNAN ;  /* 0xffc0000000007908 */ /* 0x000e220000001400 */
[----:B------:R-:W-:Y:S05]  /*5de0*/  BRA `(.L_x_134) ;  /* 0x0000000000047947 */ /* 0x000fea0003800000 */
.L_x_126:
[----:B------:R-:W-:-:S07]  /*5df0*/  FADD.FTZ R0, R0, R23 ;  /* 0x0000001700007221 */ /* 0x000fce0000010000 */
.L_x_134:
[----:B------:R-:W-:Y:S05]  /*5e00*/  BSYNC.RECONVERGENT B2 ;  /* 0x0000000000027941 */ /* 0x000fea0003800200 */
.L_x_124:
[----:B------:R-:W-:Y:S01]  /*5e10*/  HFMA2 R9, -RZ, RZ, 0, 0 ;  /* 0x00000000ff097431 */ /* 0x000fe200000001ff */
[----:B0-----:R-:W-:-:S03]  /*5e20*/  MOV R7, R0 ;  /* 0x0000000000077202 */ /* 0x001fc60000000f00 */
[----:B------:R-:W-:Y:S05]  /*5e30*/  RET.REL.NODEC R8 `(_Z17kernel_estimateHFPfS_PiS0_S_iiiiiiS_S0_) ;  /* 0xffffffa008707950 */ /* 0x000fea0003c3ffff */
        .type           $_Z17kernel_estimateHFPfS_PiS0_S_iiiiiiS_S0_$__internal_accurate_pow,@function
        .size           $_Z17kernel_estimateHFPfS_PiS0_S_iiiiiiS_S0_$__internal_accurate_pow,(.L_x_140 - $_Z17kernel_estimateHFPfS_PiS0_S_iiiiiiS_S0_$__internal_accurate_pow)
$_Z17kernel_estimateHFPfS_PiS0_S_iiiiiiS_S0_$__internal_accurate_pow:
[----:B------:R-:W-:Y:S01]  /*5e40*/  ISETP.GT.U32.AND P0, PT, R29, 0xfffff, PT ;  /* 0x000fffff1d00780c */ /* 0x000fe20003f04070 */
[----:B------:R-:W-:Y:S01]  /*5e50*/  HFMA2 R15, -RZ, RZ, 1.703125, -23840 ;  /* 0x3ed0f5d2ff0f7431 */ /* 0x000fe200000001ff */
[----:B------:R-:W-:Y:S01]  /*5e60*/  MOV R10, R29 ;  /* 0x0000001d000a7202 */ /* 0x000fe20000000f00 */
[----:B------:R-:W-:Y:S01]  /*5e70*/  UMOV UR4, 0x7d2cafe2 ;  /* 0x7d2cafe200047882 */ /* 0x000fe20000000000 */
[----:B------:R-:W-:Y:S01]  /*5e80*/  MOV R12, R28 ;  /* 0x0000001c000c7202 */ /* 0x000fe20000000f00 */
[----:B------:R-:W-:Y:S01]  /*5e90*/  UMOV UR5, 0x3eb0f5ff ;  /* 0x3eb0f5ff00057882 */ /* 0x000fe20000000000 */
[----:B------:R-:W-:Y:S01]  /*5ea0*/  MOV R14, 0x41ad3b5a ;  /* 0x41ad3b5a000e7802 */ /* 0x000fe20000000f00 */
[----:B------:R-:W-:Y:S01]  /*5eb0*/  UMOV UR6, 0x3b39803f ;  /* 0x3b39803f00067882 */ /* 0x000fe20000000000 */
[----:B------:R-:W-:Y:S01]  /*5ec0*/  SHF.R.U32.HI R34, RZ, 0x14, R29 ;  /* 0x00000014ff227819 */ /* 0x000fe2000001161d */
[----:B------:R-:W-:-:S04]  /*5ed0*/  UMOV UR7, 0x3c7abc9e ;  /* 0x3c7abc9e00077882 */ /* 0x000fc80000000000 */
[----:B------:R-:W-:-:S10]  /*5ee0*/  @!P0 DMUL R26, R28, 1.80143985094819840000e+16 ;  /* 0x435000001c1a8828 */ /* 0x000fd40000000000 */
[----:B------:R-:W-:Y:S01]  /*5ef0*/  @!P0 IMAD.MOV.U32 R10, RZ, RZ, R27 ;  /* 0x000000ffff0a8224 */ /* 0x000fe200078e001b */
[----:B------:R-:W-:Y:S02]  /*5f00*/  @!P0 MOV R12, R26 ;  /* 0x0000001a000c8202 */ /* 0x000fe40000000f00 */
[----:B------:R-:W-:Y:S02]  /*5f10*/  @!P0 LEA.HI R34, R27, 0xffffffca, RZ, 0xc ;  /* 0xffffffca1b228811 */ /* 0x000fe400078f60ff */
[----:B------:R-:W-:-:S04]  /*5f20*/  LOP3.LUT R10, R10, 0x800fffff, RZ, 0xc0, !PT ;  /* 0x800fffff0a0a7812 */ /* 0x000fc800078ec0ff */
[----:B------:R-:W-:Y:S02]  /*5f30*/  LOP3.LUT R13, R10, 0x3ff00000, RZ, 0xfc, !PT ;  /* 0x3ff000000a0d7812 */ /* 0x000fe400078efcff */
[----:B------:R-:W-:Y:S02]  /*5f40*/  MOV R10, RZ ;  /* 0x000000ff000a7202 */ /* 0x000fe40000000f00 */
[----:B------:R-:W-:-:S13]  /*5f50*/  ISETP.GE.U32.AND P1, PT, R13, 0x3ff6a09f, PT ;  /* 0x3ff6a09f0d00780c */ /* 0x000fda0003f26070 */
[----:B------:R-:W-:-:S05]  /*5f60*/  @P1 IADD3 R11, PT, PT, R13, -0x100000, RZ ;  /* 0xfff000000d0b1810 */ /* 0x000fca0007ffe0ff */
[----:B------:R-:W-:-:S06]  /*5f70*/  @P1 IMAD.MOV.U32 R13, RZ, RZ, R11 ;  /* 0x000000ffff0d1224 */ /* 0x000fcc00078e000b */
[C---:B------:R-:W-:Y:S02]  /*5f80*/  DADD R20, R12.reuse, 1 ;  /* 0x3ff000000c147429 */ /* 0x040fe40000000000 */
[----:B------:R-:W-:-:S04]  /*5f90*/  DADD R12, R12, -1 ;  /* 0xbff000000c0c7429 */ /* 0x000fc80000000000 */
[----:B------:R-:W0:Y:S02]  /*5fa0*/  MUFU.RCP64H R11, R21 ;  /* 0x00000015000b7308 */ /* 0x000e240000001800 */
[----:B0-----:R-:W-:-:S08]  /*5fb0*/  DFMA R16, -R20, R10, 1 ;  /* 0x3ff000001410742b */ /* 0x001fd0000000010a */
[----:B------:R-:W-:-:S08]  /*5fc0*/  DFMA R16, R16, R16, R16 ;  /* 0x000000101010722b */ /* 0x000fd00000000010 */
[----:B------:R-:W-:-:S08]  /*5fd0*/  DFMA R16, R10, R16, R10 ;  /* 0x000000100a10722b */ /* 0x000fd0000000000a */
[----:B------:R-:W-:-:S08]  /*5fe0*/  DMUL R10, R12, R16 ;  /* 0x000000100c0a7228 */ /* 0x000fd00000000000 */
[----:B------:R-:W-:-:S08]  /*5ff0*/  DFMA R10, R12, R16, R10 ;  /* 0x000000100c0a722b */ /* 0x000fd0000000000a */
[----:B------:R-:W-:-:S08]  /*6000*/  DMUL R30, R10, R10 ;  /* 0x0000000a0a1e7228 */ /* 0x000fd00000000000 */
[----:B------:R-:W-:Y:S01]  /*6010*/  DFMA R14, R30, UR4, R14 ;  /* 0x000000041e0e7c2b */ /* 0x000fe2000800000e */
[----:B------:R-:W-:Y:S01]  /*6020*/  UMOV UR4, 0x75488a3f ;  /* 0x75488a3f00047882 */ /* 0x000fe20000000000 */
[----:B------:R-:W-:-:S06]  /*6030*/  UMOV UR5, 0x3ef3b20a ;  /* 0x3ef3b20a00057882 */ /* 0x000fcc0000000000 */
[----:B------:R-:W-:Y:S01]  /*6040*/  DFMA R20, R30, R14, UR4 ;  /* 0x000000041e147e2b */ /* 0x000fe2000800000e */
[----:B------:R-:W-:Y:S01]  /*6050*/  UMOV UR4, 0xe4faecd5 ;  /* 0xe4faecd500047882 */ /* 0x000fe20000000000 */
[----:B------:R-:W-:Y:S01]  /*6060*/  UMOV UR5, 0x3f1745cd ;  /* 0x3f1745cd00057882 */ /* 0x000fe20000000000 */
[----:B------:R-:W-:-:S05]  /*6070*/  DADD R14, R12, -R10 ;  /* 0x000000000c0e7229 */ /* 0x000fca000000080a */
[----:B------:R-:W-:Y:S01]  /*6080*/  DFMA R20, R30, R20, UR4 ;  /* 0x000000041e147e2b */ /* 0x000fe20008000014 */
[----:B------:R-:W-:Y:S01]  /*6090*/  UMOV UR4, 0x258a578b ;  /* 0x258a578b00047882 */ /* 0x000fe20000000000 */
[----:B------:R-:W-:Y:S01]  /*60a0*/  UMOV UR5, 0x3f3c71c7 ;  /* 0x3f3c71c700057882 */ /* 0x000fe20000000000 */
[----:B------:R-:W-:-:S05]  /*60b0*/  DADD R14, R14, R14 ;  /* 0x000000000e0e7229 */ /* 0x000fca000000000e */
[----:B------:R-:W-:Y:S01]  /*60c0*/  DFMA R20, R30, R20, UR4 ;  /* 0x000000041e147e2b */ /* 0x000fe20008000014 */
[----:B------:R-:W-:Y:S01]  /*60d0*/  UMOV UR4, 0x9242b910 ;  /* 0x9242b91000047882 */ /* 0x000fe20000000000 */
[----:B------:R-:W-:Y:S01]  /*60e0*/  UMOV UR5, 0x3f624924 ;  /* 0x3f62492400057882 */ /* 0x000fe20000000000 */
[----:B------:R-:W-:-:S05]  /*60f0*/  DFMA R14, R12, -R10, R14 ;  /* 0x8000000a0c0e722b */ /* 0x000fca000000000e */
[----:B------:R-:W-:Y:S01]  /*6100*/  DFMA R20, R30, R20, UR4 ;  /* 0x000000041e147e2b */ /* 0x000fe20008000014 */
[----:B------:R-:W-:Y:S01]  /*6110*/  UMOV UR4, 0x99999dfb ;  /* 0x99999dfb00047882 */ /* 0x000fe20000000000 */
[----:B------:R-:W-:Y:S01]  /*6120*/  UMOV UR5, 0x3f899999 ;  /* 0x3f89999900057882 */ /* 0x000fe20000000000 */
[----:B------:R-:W-:-:S05]  /*6130*/  DMUL R14, R16, R14 ;  /* 0x0000000e100e7228 */ /* 0x000fca0000000000 */
[----:B------:R-:W-:Y:S01]  /*6140*/  DFMA R20, R30, R20, UR4 ;  /* 0x000000041e147e2b */ /* 0x000fe20008000014 */
[----:B------:R-:W-:Y:S01]  /*6150*/  UMOV UR4, 0x55555555 ;  /* 0x5555555500047882 */ /* 0x000fe20000000000 */
[----:B------:R-:W-:-:S03]  /*6160*/  UMOV UR5, 0x3fb55555 ;  /* 0x3fb5555500057882 */ /* 0x000fc60000000000 */
[----:B------:R-:W-:Y:S01]  /*6170*/  VIADD R27, R15, 0x100000 ;  /* 0x001000000f1b7836 */ /* 0x000fe20000000000 */
[----:B------:R-:W-:Y:S02]  /*6180*/  MOV R26, R14 ;  /* 0x0000000e001a7202 */ /* 0x000fe40000000f00 */
[----:B------:R-:W-:-:S08]  /*6190*/  DFMA R12, R30, R20, UR4 ;  /* 0x000000041e0c7e2b */ /* 0x000fd00008000014 */
[----:B------:R-:W-:Y:S01]  /*61a0*/  DADD R16, -R12, UR4 ;  /* 0x000000040c107e29 */ /* 0x000fe20008000100 */
[----:B------:R-:W-:Y:S01]  /*61b0*/  UMOV UR4, 0xb9e7b0 ;  /* 0x00b9e7b000047882 */ /* 0x000fe20000000000 */
[----:B------:R-:W-:-:S06]  /*61c0*/  UMOV UR5, 0x3c46a4cb ;  /* 0x3c46a4cb00057882 */ /* 0x000fcc0000000000 */
[----:B------:R-:W-:Y:S02]  /*61d0*/  DFMA R16, R30, R20, R16 ;  /* 0x000000141e10722b */ /* 0x000fe40000000010 */
[----:B------:R-:W-:-:S06]  /*61e0*/  DMUL R20, R10, R10 ;  /* 0x0000000a0a147228 */ /* 0x000fcc0000000000 */
[----:B------:R-:W-:Y:S01]  /*61f0*/  DADD R16, R16, -UR4 ;  /* 0x8000000410107e29 */ /* 0x000fe20008000000 */
[----:B------:R-:W-:Y:S01]  /*6200*/  UMOV UR4, 0x80000000 ;  /* 0x8000000000047882 */ /* 0x000fe20000000000 */
[----:B------:R-:W-:Y:S01]  /*6210*/  DFMA R28, R10, R10, -R20 ;  /* 0x0000000a0a1c722b */ /* 0x000fe20000000814 */
[----:B------:R-:W-:-:S07]  /*6220*/  UMOV UR5, 0x43300000 ;  /* 0x4330000000057882 */ /* 0x000fce0000000000 */
[C---:B------:R-:W-:Y:S02]  /*6230*/  DFMA R26, R10.reuse, R26, R28 ;  /* 0x0000001a0a1a722b */ /* 0x040fe4000000001c */
[----:B------:R-:W-:-:S08]  /*6240*/  DMUL R28, R10, R20 ;  /* 0x000000140a1c7228 */ /* 0x000fd00000000000 */
[----:B------:R-:W-:-:S08]  /*6250*/  DFMA R30, R10, R20, -R28 ;  /* 0x000000140a1e722b */ /* 0x000fd0000000081c */
[----:B------:R-:W-:Y:S02]  /*6260*/  DFMA R30, R14, R20, R30 ;  /* 0x000000140e1e722b */ /* 0x000fe4000000001e */
[----:B------:R-:W-:-:S06]  /*6270*/  DADD R20, R12, R16 ;  /* 0x000000000c147229 */ /* 0x000fcc0000000010 */
[----:B------:R-:W-:Y:S02]  /*6280*/  DFMA R26, R10, R26, R30 ;  /* 0x0000001a0a1a722b */ /* 0x000fe4000000001e */
[----:B------:R-:W-:-:S08]  /*6290*/  DADD R30, R12, -R20 ;  /* 0x000000000c1e7229 */ /* 0x000fd00000000814 */
[----:B------:R-:W-:Y:S02]  /*62a0*/  DADD R30, R16, R30 ;  /* 0x00000000101e7229 */ /* 0x000fe4000000001e */
[----:B------:R-:W-:-:S08]  /*62b0*/  DMUL R16, R20, R28 ;  /* 0x0000001c14107228 */ /* 0x000fd00000000000 */
[----:B------:R-:W-:-:S08]  /*62c0*/  DFMA R12, R20, R28, -R16 ;  /* 0x0000001c140c722b */ /* 0x000fd00000000810 */
[----:B------:R-:W-:-:S08]  /*62d0*/  DFMA R12, R20, R26, R12 ;  /* 0x0000001a140c722b */ /* 0x000fd0000000000c */
[----:B------:R-:W-:-:S08]  /*62e0*/  DFMA R30, R30, R28, R12 ;  /* 0x0000001c1e1e722b */ /* 0x000fd0000000000c */
[----:B------:R-:W-:-:S08]  /*62f0*/  DADD R20, R16, R30 ;  /* 0x0000000010147229 */ /* 0x000fd0000000001e */
[--C-:B------:R-:W-:Y:S02]  /*6300*/  DADD R12, R10, R20.reuse ;  /* 0x000000000a0c7229 */ /* 0x100fe40000000014 */
[----:B------:R-:W-:-:S06]  /*6310*/  DADD R16, R16, -R20 ;  /* 0x0000000010107229 */ /* 0x000fcc0000000814 */
[----:B------:R-:W-:Y:S02]  /*6320*/  DADD R10, R10, -R12 ;  /* 0x000000000a0a7229 */ /* 0x000fe4000000080c */
[----:B------:R-:W-:-:S06]  /*6330*/  DADD R16, R30, R16 ;  /* 0x000000001e107229 */ /* 0x000fcc0000000010 */
[----:B------:R-:W-:-:S08]  /*6340*/  DADD R10, R20, R10 ;  /* 0x00000000140a7229 */ /* 0x000fd0000000000a */
[----:B------:R-:W-:Y:S01]  /*6350*/  DADD R10, R16, R10 ;  /* 0x00000000100a7229 */ /* 0x000fe2000000000a */
[C---:B------:R-:W-:Y:S02]  /*6360*/  IADD3 R16, PT, PT, R34.reuse, -0x3ff, RZ ;  /* 0xfffffc0122107810 */ /* 0x040fe40007ffe0ff */
[----:B------:R-:W-:-:S05]  /*6370*/  @P1 IADD3 R16, PT, PT, R34, -0x3fe, RZ ;  /* 0xfffffc0222101810 */ /* 0x000fca0007ffe0ff */
[----:B------:R-:W-:Y:S01]  /*6380*/  DADD R20, R14, R10 ;  /* 0x000000000e147229 */ /* 0x000fe2000000000a */
[----:B------:R-:W-:Y:S01]  /*6390*/  LOP3.LUT R10, R16, 0x80000000, RZ, 0x3c, !PT ;  /* 0x80000000100a7812 */ /* 0x000fe200078e3cff */
[----:B------:R-:W-:-:S06]  /*63a0*/  IMAD.MOV.U32 R11, RZ, RZ, 0x43300000 ;  /* 0x43300000ff0b7424 */ /* 0x000fcc00078e00ff */
[----:B------:R-:W-:Y:S02]  /*63b0*/  DADD R16, R12, R20 ;  /* 0x000000000c107229 */ /* 0x000fe40000000014 */
[----:B------:R-:W-:Y:S01]  /*63c0*/  DADD R10, R10, -UR4 ;  /* 0x800000040a0a7e29 */ /* 0x000fe20008000000 */
[----:B------:R-:W-:Y:S01]  /*63d0*/  UMOV UR4, 0xfefa39ef ;  /* 0xfefa39ef00047882 */ /* 0x000fe20000000000 */
[----:B------:R-:W-:-:S04]  /*63e0*/  UMOV UR5, 0x3fe62e42 ;  /* 0x3fe62e4200057882 */ /* 0x000fc80000000000 */
[--C-:B------:R-:W-:Y:S02]  /*63f0*/  DADD R26, R12, -R16.reuse ;  /* 0x000000000c1a7229 */ /* 0x100fe40000000810 */
[----:B------:R-:W-:-:S06]  /*6400*/  DFMA R14, R10, UR4, R16 ;  /* 0x000000040a0e7c2b */ /* 0x000fcc0008000010 */
[----:B------:R-:W-:Y:S02]  /*6410*/  DADD R26, R20, R26 ;  /* 0x00000000141a7229 */ /* 0x000fe4000000001a */
[----:B------:R-:W-:-:S08]  /*6420*/  DFMA R12, R10, -UR4, R14 ;  /* 0x800000040a0c7c2b */ /* 0x000fd0000800000e */
[----:B------:R-:W-:-:S08]  /*6430*/  DADD R12, -R16, R12 ;  /* 0x00000000100c7229 */ /* 0x000fd0000000010c */
[----:B------:R-:W-:-:S08]  /*6440*/  DADD R12, R26, -R12 ;  /* 0x000000001a0c7229 */ /* 0x000fd0000000080c */
[----:B------:R-:W-:-:S08]  /*6450*/  DFMA R12, R10, UR6, R12 ;  /* 0x000000060a0c7c2b */ /* 0x000fd0000800000c */
[----:B------:R-:W-:-:S08]  /*6460*/  DADD R10, R14, R12 ;  /* 0x000000000e0a7229 */ /* 0x000fd0000000000c */
[----:B------:R-:W-:Y:S02]  /*6470*/  DADD R14, R14, -R10 ;  /* 0x000000000e0e7229 */ /* 0x000fe4000000080a */
[----:B------:R-:W-:-:S06]  /*6480*/  DMUL R26, R10, 2 ;  /* 0x400000000a1a7828 */ /* 0x000fcc0000000000 */
[----:B------:R-:W-:Y:S02]  /*6490*/  DADD R14, R12, R14 ;  /* 0x000000000c0e7229 */ /* 0x000fe4000000000e */
[----:B------:R-:W-:Y:S01]  /*64a0*/  DFMA R20, R10, 2, -R26 ;  /* 0x400000000a14782b */ /* 0x000fe2000000081a */
[----:B------:R-:W-:Y:S01]  /*64b0*/  HFMA2 R13, -RZ, RZ, 1.9912109375, 0.00128841400146484375 ;  /* 0x3ff71547ff0d7431 */ /* 0x000fe200000001ff */
[----:B------:R-:W-:-:S06]  /*64c0*/  MOV R12, 0x652b82fe ;  /* 0x652b82fe000c7802 */ /* 0x000fcc0000000f00 */
[----:B------:R-:W-:-:S08]  /*64d0*/  DFMA R20, R14, 2, R20 ;  /* 0x400000000e14782b */ /* 0x000fd00000000014 */
[----:B------:R-:W-:-:S08]  /*64e0*/  DADD R10, R26, R20 ;  /* 0x000000001a0a7229 */ /* 0x000fd00000000014 */
[----:B------:R-:W-:Y:S02]  /*64f0*/  DFMA R12, R10, R12, 6.75539944105574400000e+15 ;  /* 0x433800000a0c742b */ /* 0x000fe4000000000c */
[----:B------:R-:W-:Y:S01]  /*6500*/  FSETP.GEU.AND P0, PT, |R11|, 4.1917929649353027344, PT ;  /* 0x4086232b0b00780b */ /* 0x000fe20003f0e200 */
[----:B------:R-:W-:-:S05]  /*6510*/  DADD R26, R26, -R10 ;  /* 0x000000001a1a7229 */ /* 0x000fca000000080a */
[----:B------:R-:W-:-:S03]  /*6520*/  DADD R14, R12, -6.75539944105574400000e+15 ;  /* 0xc33800000c0e7429 */ /* 0x000fc60000000000 */
[----:B------:R-:W-:-:S05]  /*6530*/  DADD R20, R20, R26 ;  /* 0x0000000014147229 */ /* 0x000fca000000001a */
[----:B------:R-:W-:Y:S01]  /*6540*/  DFMA R16, R14, -UR4, R10 ;  /* 0x800000040e107c2b */ /* 0x000fe2000800000a */
[----:B------:R-:W-:Y:S01]  /*6550*/  UMOV UR4, 0x3b39803f ;  /* 0x3b39803f00047882 */ /* 0x000fe20000000000 */
[----:B------:R-:W-:-:S06]  /*6560*/  UMOV UR5, 0x3c7abc9e ;  /* 0x3c7abc9e00057882 */ /* 0x000fcc0000000000 */
[----:B------:R-:W-:Y:S01]  /*6570*/  DFMA R16, R14, -UR4, R16 ;  /* 0x800000040e107c2b */ /* 0x000fe20008000010 */
[----:B------:R-:W-:Y:S01]  /*6580*/  UMOV UR4, 0x69ce2bdf ;  /* 0x69ce2bdf00047882 */ /* 0x000fe20000000000 */
[----:B------:R-:W-:Y:S01]  /*6590*/  MOV R14, 0xfca213ea ;  /* 0xfca213ea000e7802 */ /* 0x000fe20000000f00 */
[----:B------:R-:W-:Y:S01]  /*65a0*/  IMAD.MOV.U32 R15, RZ, RZ, 0x3e928af3 ;  /* 0x3e928af3ff0f7424 */ /* 0x000fe200078e00ff */
        /* <DEDUP_REMOVED lines=28> */
[----:B------:R-:W-:Y:S02]  /*6770*/  LEA R17, R12, R15, 0x14 ;  /* 0x0000000f0c117211 */ /* 0x000fe400078ea0ff */
[----:B------:R-:W-:Y:S01]  /*6780*/  MOV R16, R14 ;  /* 0x0000000e00107202 */ /* 0x000fe20000000f00 */
        /* <DEDUP_REMOVED lines=8> */
[----:B------:R-:W-:Y:S01]  /*6810*/  @!P1 IADD3 R10, PT, PT, R12, -R13, RZ ;  /* 0x8000000d0c0a9210 */ /* 0x000fe20007ffe0ff */
[----:B------:R-:W-:-:S03]  /*6820*/  @!P1 IMAD R15, R13, 0x100000, R15 ;  /* 0x001000000d0f9824 */ /* 0x000fc600078e020f */
[----:B------:R-:W-:Y:S02]  /*6830*/  @!P1 LEA R11, R10, 0x3ff00000, 0x14 ;  /* 0x3ff000000a0b9811 */ /* 0x000fe400078ea0ff */
[----:B------:R-:W-:-:S06]  /*6840*/  @!P1 MOV R10, RZ ;  /* 0x000000ff000a9202 */ /* 0x000fcc0000000f00 */
[----:B------:R-:W-:-:S11]  /*6850*/  @!P1 DMUL R16, R14, R10 ;  /* 0x0000000a0e109228 */ /* 0x000fd60000000000 */
.L_x_135:
[----:B------:R-:W-:Y:S01]  /*6860*/  DFMA R20, R20, R16, R16 ;  /* 0x000000101414722b */ /* 0x000fe20000000010 */
[----:B------:R-:W-:Y:S01]  /*6870*/  MOV R10, R0 ;  /* 0x00000000000a7202 */ /* 0x000fe20000000f00 */
[----:B------:R-:W-:Y:S01]  /*6880*/  DSETP.NEU.AND P0, PT, |R16|, +INF , PT ;  /* 0x7ff000001000742a */ /* 0x000fe20003f0d200 */
[----:B------:R-:W-:-:S07]  /*6890*/  MOV R11, 0x0 ;  /* 0x00000000000b7802 */ /* 0x000fce0000000f00 */
[----:B------:R-:W-:Y:S02]  /*68a0*/  FSEL R16, R16, R20, !P0 ;  /* 0x0000001410107208 */ /* 0x000fe40004000000 */
[----:B------:R-:W-:Y:S01]  /*68b0*/  FSEL R17, R17, R21, !P0 ;  /* 0x0000001511117208 */ /* 0x000fe20004000000 */
[----:B------:R-:W-:Y:S06]  /*68c0*/  RET.REL.NODEC R10 `(_Z17kernel_estimateHFPfS_PiS0_S_iiiiiiS_S0_) ;  /* 0xffffff940acc7950 */ /* 0x000fec0003c3ffff */
.L_x_136:
        /* <DEDUP_REMOVED lines=11> */
.L_x_140:


//--------------------- .nv.shared.reserved.0     --------------------------
	.section	.nv.shared.reserved.0,"aw",@nobits
	.weak		__nv_reservedSMEM_offset_0_alias
	.size		__nv_reservedSMEM_offset_0_alias, 0, 64
	.other		__nv_reservedSMEM_offset_0_alias,@"STO_CUDA_RESERVED_SHARED STV_DEFAULT"
__nv_reservedSMEM_offset_0_alias:
	.zero		0
	.zero		64


//--------------------- .nv.constant0._Z25kernel_processOverlapAreaPfPiiiiS_ --------------------------
	.section	.nv.constant0._Z25kernel_processOverlapAreaPfPiiiiS_,"a",@progbits
	.sectionflags	@""
	.align	4
.nv.constant0._Z25kernel_processOverlapAreaPfPiiiiS_:
	.zero		936


//--------------------- .nv.constant0._Z17kernel_estimateHFPfS_PiS0_S_iiiiiiS_S0_ --------------------------
	.section	.nv.constant0._Z17kernel_estimateHFPfS_PiS0_S_iiiiiiS_S0_,"a",@progbits
	.sectionflags	@""
	.align	4
.nv.constant0._Z17kernel_estimateHFPfS_PiS0_S_iiiiiiS_S0_:
	.zero		976


//--------------------- SYMBOLS --------------------------

	.type		.nv.reservedSmem.offset0,@object
	.size		.nv.reservedSmem.offset0,0x4
	.type		malloc,@function
	.type		free,@function
